//
// Generated by NVIDIA NVVM Compiler
//
// Compiler Build ID: CL-36424714
// Cuda compilation tools, release 13.0, V13.0.88
// Based on NVVM 20.0.0
//

.version 9.0
.target sm_100
.address_size 64

	// .globl	_Z10add_arraysPiS_S_i
// _ZZ6reducePiS_S_iE5sdata has been demoted
// _ZZ17_lenet_fusion_newILi250EEvPfPKfS2_S2_S2_S0_PiS3_iE4in_s has been demoted
// _ZZ17_lenet_fusion_newILi250EEvPfPKfS2_S2_S2_S0_PiS3_iE9in_pool_s has been demoted
// _ZZ17_lenet_fusion_newILi250EEvPfPKfS2_S2_S2_S0_PiS3_iE5ker_s has been demoted
// _ZZ17_lenet_fusion_newILi250EEvPfPKfS2_S2_S2_S0_PiS3_iE11output_pool has been demoted
// _ZZ17_lenet_fusion_newILi250EEvPfPKfS2_S2_S2_S0_PiS3_iE12output_pool2 has been demoted
// _ZZ17_lenet_fusion_newILi250EEvPfPKfS2_S2_S2_S0_PiS3_iE3out has been demoted

.visible .entry _Z10add_arraysPiS_S_i(
	.param .u64 .ptr .align 1 _Z10add_arraysPiS_S_i_param_0,
	.param .u64 .ptr .align 1 _Z10add_arraysPiS_S_i_param_1,
	.param .u64 .ptr .align 1 _Z10add_arraysPiS_S_i_param_2,
	.param .u32 _Z10add_arraysPiS_S_i_param_3
)
{
	.reg .pred 	%p<2>;
	.reg .b32 	%r<9>;
	.reg .b64 	%rd<11>;

	ld.param.u64 	%rd1, [_Z10add_arraysPiS_S_i_param_0];
	ld.param.u64 	%rd2, [_Z10add_arraysPiS_S_i_param_1];
	ld.param.u64 	%rd3, [_Z10add_arraysPiS_S_i_param_2];
	ld.param.u32 	%r2, [_Z10add_arraysPiS_S_i_param_3];
	mov.u32 	%r3, %tid.x;
	mov.u32 	%r4, %ctaid.x;
	mov.u32 	%r5, %ntid.x;
	mad.lo.s32 	%r1, %r4, %r5, %r3;
	setp.ge.s32 	%p1, %r1, %r2;
	@%p1 bra 	$L__BB0_2;
	cvta.to.global.u64 	%rd4, %rd1;
	cvta.to.global.u64 	%rd5, %rd2;
	cvta.to.global.u64 	%rd6, %rd3;
	mul.wide.s32 	%rd7, %r1, 4;
	add.s64 	%rd8, %rd4, %rd7;
	ld.global.u32 	%r6, [%rd8];
	add.s64 	%rd9, %rd5, %rd7;
	ld.global.u32 	%r7, [%rd9];
	add.s32 	%r8, %r7, %r6;
	add.s64 	%rd10, %rd6, %rd7;
	st.global.u32 	[%rd10], %r8;
$L__BB0_2:
	ret;

}
	// .globl	_Z6reducePiS_S_i
.visible .entry _Z6reducePiS_S_i(
	.param .u64 .ptr .align 1 _Z6reducePiS_S_i_param_0,
	.param .u64 .ptr .align 1 _Z6reducePiS_S_i_param_1,
	.param .u64 .ptr .align 1 _Z6reducePiS_S_i_param_2,
	.param .u32 _Z6reducePiS_S_i_param_3
)
{
	.reg .pred 	%p<10>;
	.reg .b32 	%r<22>;
	.reg .b32 	%f<27>;
	.reg .b64 	%rd<15>;
	// demoted variable
	.shared .align 4 .b8 _ZZ6reducePiS_S_iE5sdata[1024];
	ld.param.u64 	%rd4, [_Z6reducePiS_S_i_param_0];
	ld.param.u64 	%rd5, [_Z6reducePiS_S_i_param_1];
	ld.param.u64 	%rd3, [_Z6reducePiS_S_i_param_2];
	ld.param.u32 	%r9, [_Z6reducePiS_S_i_param_3];
	cvta.to.global.u64 	%rd1, %rd5;
	cvta.to.global.u64 	%rd2, %rd4;
	mov.u32 	%r1, %tid.x;
	mov.u32 	%r2, %ctaid.x;
	mov.u32 	%r21, %ntid.x;
	mul.lo.s32 	%r10, %r21, %r2;
	shl.b32 	%r11, %r10, 1;
	add.s32 	%r4, %r11, %r1;
	setp.ge.u32 	%p1, %r4, %r9;
	shl.b32 	%r12, %r1, 2;
	mov.u32 	%r13, _ZZ6reducePiS_S_iE5sdata;
	add.s32 	%r5, %r13, %r12;
	@%p1 bra 	$L__BB1_2;
	mul.wide.u32 	%rd6, %r4, 4;
	add.s64 	%rd7, %rd2, %rd6;
	ld.global.u32 	%r14, [%rd7];
	add.s64 	%rd8, %rd1, %rd6;
	ld.global.u32 	%r15, [%rd8];
	setp.eq.s32 	%p2, %r14, %r15;
	selp.f32 	%f1, 0f3F800000, 0f00000000, %p2;
	st.shared.f32 	[%r5], %f1;
$L__BB1_2:
	add.s32 	%r6, %r4, %r21;
	setp.ge.u32 	%p3, %r6, %r9;
	@%p3 bra 	$L__BB1_4;
	mul.wide.u32 	%rd9, %r6, 4;
	add.s64 	%rd10, %rd2, %rd9;
	ld.global.u32 	%r16, [%rd10];
	add.s64 	%rd11, %rd1, %rd9;
	ld.global.u32 	%r17, [%rd11];
	setp.eq.s32 	%p4, %r16, %r17;
	selp.f32 	%f2, 0f3F800000, 0f00000000, %p4;
	ld.shared.f32 	%f3, [%r5];
	add.f32 	%f4, %f3, %f2;
	st.shared.f32 	[%r5], %f4;
$L__BB1_4:
	bar.sync 	0;
	setp.lt.u32 	%p5, %r21, 66;
	@%p5 bra 	$L__BB1_8;
$L__BB1_5:
	shr.u32 	%r8, %r21, 1;
	setp.ge.u32 	%p6, %r1, %r8;
	@%p6 bra 	$L__BB1_7;
	shl.b32 	%r18, %r8, 2;
	add.s32 	%r19, %r5, %r18;
	ld.shared.f32 	%f5, [%r19];
	ld.shared.f32 	%f6, [%r5];
	add.f32 	%f7, %f5, %f6;
	st.shared.f32 	[%r5], %f7;
$L__BB1_7:
	bar.sync 	0;
	setp.gt.u32 	%p7, %r21, 131;
	mov.u32 	%r21, %r8;
	@%p7 bra 	$L__BB1_5;
$L__BB1_8:
	setp.gt.u32 	%p8, %r1, 31;
	@%p8 bra 	$L__BB1_11;
	ld.volatile.shared.f32 	%f8, [%r5+128];
	ld.volatile.shared.f32 	%f9, [%r5];
	add.f32 	%f10, %f8, %f9;
	st.volatile.shared.f32 	[%r5], %f10;
	ld.volatile.shared.f32 	%f11, [%r5+64];
	ld.volatile.shared.f32 	%f12, [%r5];
	add.f32 	%f13, %f11, %f12;
	st.volatile.shared.f32 	[%r5], %f13;
	ld.volatile.shared.f32 	%f14, [%r5+32];
	ld.volatile.shared.f32 	%f15, [%r5];
	add.f32 	%f16, %f14, %f15;
	st.volatile.shared.f32 	[%r5], %f16;
	ld.volatile.shared.f32 	%f17, [%r5+16];
	ld.volatile.shared.f32 	%f18, [%r5];
	add.f32 	%f19, %f17, %f18;
	st.volatile.shared.f32 	[%r5], %f19;
	ld.volatile.shared.f32 	%f20, [%r5+8];
	ld.volatile.shared.f32 	%f21, [%r5];
	add.f32 	%f22, %f20, %f21;
	st.volatile.shared.f32 	[%r5], %f22;
	ld.volatile.shared.f32 	%f23, [%r5+4];
	ld.volatile.shared.f32 	%f24, [%r5];
	add.f32 	%f25, %f23, %f24;
	st.volatile.shared.f32 	[%r5], %f25;
	setp.ne.s32 	%p9, %r1, 0;
	@%p9 bra 	$L__BB1_11;
	ld.shared.f32 	%f26, [_ZZ6reducePiS_S_iE5sdata];
	cvt.rzi.s32.f32 	%r20, %f26;
	cvta.to.global.u64 	%rd12, %rd3;
	mul.wide.u32 	%rd13, %r2, 4;
	add.s64 	%rd14, %rd12, %rd13;
	st.global.u32 	[%rd14], %r20;
$L__BB1_11:
	ret;

}
	// .globl	_Z17_lenet_fusion_newILi250EEvPfPKfS2_S2_S2_S0_PiS3_i
.visible .entry _Z17_lenet_fusion_newILi250EEvPfPKfS2_S2_S2_S0_PiS3_i(
	.param .u64 .ptr .align 1 _Z17_lenet_fusion_newILi250EEvPfPKfS2_S2_S2_S0_PiS3_i_param_0,
	.param .u64 .ptr .align 1 _Z17_lenet_fusion_newILi250EEvPfPKfS2_S2_S2_S0_PiS3_i_param_1,
	.param .u64 .ptr .align 1 _Z17_lenet_fusion_newILi250EEvPfPKfS2_S2_S2_S0_PiS3_i_param_2,
	.param .u64 .ptr .align 1 _Z17_lenet_fusion_newILi250EEvPfPKfS2_S2_S2_S0_PiS3_i_param_3,
	.param .u64 .ptr .align 1 _Z17_lenet_fusion_newILi250EEvPfPKfS2_S2_S2_S0_PiS3_i_param_4,
	.param .u64 .ptr .align 1 _Z17_lenet_fusion_newILi250EEvPfPKfS2_S2_S2_S0_PiS3_i_param_5,
	.param .u64 .ptr .align 1 _Z17_lenet_fusion_newILi250EEvPfPKfS2_S2_S2_S0_PiS3_i_param_6,
	.param .u64 .ptr .align 1 _Z17_lenet_fusion_newILi250EEvPfPKfS2_S2_S2_S0_PiS3_i_param_7,
	.param .u32 _Z17_lenet_fusion_newILi250EEvPfPKfS2_S2_S2_S0_PiS3_i_param_8
)
{
	.reg .pred 	%p<122>;
	.reg .b32 	%r<247>;
	.reg .b32 	%f<897>;
	.reg .b64 	%rd<50>;
	// demoted variable
	.shared .align 4 .b8 _ZZ17_lenet_fusion_newILi250EEvPfPKfS2_S2_S2_S0_PiS3_iE4in_s[18816];
	// demoted variable
	.shared .align 4 .b8 _ZZ17_lenet_fusion_newILi250EEvPfPKfS2_S2_S2_S0_PiS3_iE9in_pool_s[3136];
	// demoted variable
	.shared .align 4 .b8 _ZZ17_lenet_fusion_newILi250EEvPfPKfS2_S2_S2_S0_PiS3_iE5ker_s[1600];
	// demoted variable
	.shared .align 4 .b8 _ZZ17_lenet_fusion_newILi250EEvPfPKfS2_S2_S2_S0_PiS3_iE11output_pool[3456];
	// demoted variable
	.shared .align 4 .b8 _ZZ17_lenet_fusion_newILi250EEvPfPKfS2_S2_S2_S0_PiS3_iE12output_pool2[1024];
	// demoted variable
	.shared .align 4 .b8 _ZZ17_lenet_fusion_newILi250EEvPfPKfS2_S2_S2_S0_PiS3_iE3out[40];
	ld.param.u64 	%rd6, [_Z17_lenet_fusion_newILi250EEvPfPKfS2_S2_S2_S0_PiS3_i_param_0];
	ld.param.u64 	%rd7, [_Z17_lenet_fusion_newILi250EEvPfPKfS2_S2_S2_S0_PiS3_i_param_1];
	ld.param.u64 	%rd11, [_Z17_lenet_fusion_newILi250EEvPfPKfS2_S2_S2_S0_PiS3_i_param_2];
	ld.param.u64 	%rd8, [_Z17_lenet_fusion_newILi250EEvPfPKfS2_S2_S2_S0_PiS3_i_param_3];
	ld.param.u64 	%rd9, [_Z17_lenet_fusion_newILi250EEvPfPKfS2_S2_S2_S0_PiS3_i_param_4];
	ld.param.u64 	%rd12, [_Z17_lenet_fusion_newILi250EEvPfPKfS2_S2_S2_S0_PiS3_i_param_5];
	ld.param.u64 	%rd13, [_Z17_lenet_fusion_newILi250EEvPfPKfS2_S2_S2_S0_PiS3_i_param_6];
	ld.param.u64 	%rd10, [_Z17_lenet_fusion_newILi250EEvPfPKfS2_S2_S2_S0_PiS3_i_param_7];
	ld.param.u32 	%r66, [_Z17_lenet_fusion_newILi250EEvPfPKfS2_S2_S2_S0_PiS3_i_param_8];
	cvta.to.global.u64 	%rd1, %rd11;
	cvta.to.global.u64 	%rd2, %rd12;
	cvta.to.global.u64 	%rd14, %rd13;
	mov.u32 	%r67, %ctaid.x;
	mad.lo.s32 	%r1, %r66, 250, %r67;
	mul.wide.s32 	%rd15, %r1, 4;
	add.s64 	%rd16, %rd14, %rd15;
	ld.global.u32 	%r2, [%rd16];
	mov.u32 	%r3, %tid.y;
	mov.u32 	%r68, %tid.x;
	max.u32 	%r69, %r3, %r68;
	setp.gt.u32 	%p4, %r69, 27;
	mov.u32 	%r70, _ZZ17_lenet_fusion_newILi250EEvPfPKfS2_S2_S2_S0_PiS3_iE4in_s;
	mad.lo.s32 	%r71, %r3, 112, %r70;
	shl.b32 	%r72, %r68, 2;
	add.s32 	%r5, %r71, %r72;
	@%p4 bra 	$L__BB2_2;
	mul.lo.s32 	%r73, %r1, 784;
	cvt.s64.s32 	%rd17, %r73;
	cvta.to.global.u64 	%rd18, %rd6;
	mad.lo.s32 	%r74, %r3, 28, %r68;
	cvt.u64.u32 	%rd19, %r74;
	add.s64 	%rd20, %rd17, %rd19;
	shl.b64 	%rd21, %rd20, 2;
	add.s64 	%rd22, %rd18, %rd21;
	ld.global.f32 	%f33, [%rd22];
	st.shared.f32 	[%r5], %f33;
$L__BB2_2:
	setp.lt.u32 	%p1, %r69, 5;
	setp.gt.u32 	%p5, %r69, 4;
	mad.lo.s32 	%r6, %r3, 5, %r68;
	mov.u32 	%r76, _ZZ17_lenet_fusion_newILi250EEvPfPKfS2_S2_S2_S0_PiS3_iE5ker_s;
	mad.lo.s32 	%r77, %r3, 20, %r76;
	add.s32 	%r7, %r77, %r72;
	setp.lt.u32 	%p2, %r69, 24;
	setp.lt.u32 	%p3, %r69, 12;
	ld.global.nc.f32 	%f1, [%rd1];
	cvta.to.global.u64 	%rd23, %rd7;
	mul.wide.u32 	%rd24, %r6, 4;
	add.s64 	%rd3, %rd23, %rd24;
	@%p5 bra 	$L__BB2_4;
	ld.global.nc.f32 	%f34, [%rd3];
	st.shared.f32 	[%r7], %f34;
$L__BB2_4:
	bar.sync 	0;
	not.pred 	%p6, %p1;
	@%p6 bra 	$L__BB2_6;
	ld.global.nc.f32 	%f35, [%rd3];
	st.shared.f32 	[%r7], %f35;
$L__BB2_6:
	mov.f32 	%f889, 0f00000000;
	not.pred 	%p7, %p2;
	@%p7 bra 	$L__BB2_8;
	ld.shared.f32 	%f37, [%r5];
	ld.shared.f32 	%f38, [_ZZ17_lenet_fusion_newILi250EEvPfPKfS2_S2_S2_S0_PiS3_iE5ker_s];
	fma.rn.f32 	%f39, %f37, %f38, 0f00000000;
	ld.shared.f32 	%f40, [%r5+4];
	ld.shared.f32 	%f41, [_ZZ17_lenet_fusion_newILi250EEvPfPKfS2_S2_S2_S0_PiS3_iE5ker_s+4];
	fma.rn.f32 	%f42, %f40, %f41, %f39;
	ld.shared.f32 	%f43, [%r5+8];
	ld.shared.f32 	%f44, [_ZZ17_lenet_fusion_newILi250EEvPfPKfS2_S2_S2_S0_PiS3_iE5ker_s+8];
	fma.rn.f32 	%f45, %f43, %f44, %f42;
	ld.shared.f32 	%f46, [%r5+12];
	ld.shared.f32 	%f47, [_ZZ17_lenet_fusion_newILi250EEvPfPKfS2_S2_S2_S0_PiS3_iE5ker_s+12];
	fma.rn.f32 	%f48, %f46, %f47, %f45;
	ld.shared.f32 	%f49, [%r5+16];
	ld.shared.f32 	%f50, [_ZZ17_lenet_fusion_newILi250EEvPfPKfS2_S2_S2_S0_PiS3_iE5ker_s+16];
	fma.rn.f32 	%f51, %f49, %f50, %f48;
	ld.shared.f32 	%f52, [%r5+112];
	ld.shared.f32 	%f53, [_ZZ17_lenet_fusion_newILi250EEvPfPKfS2_S2_S2_S0_PiS3_iE5ker_s+20];
	fma.rn.f32 	%f54, %f52, %f53, %f51;
	ld.shared.f32 	%f55, [%r5+116];
	ld.shared.f32 	%f56, [_ZZ17_lenet_fusion_newILi250EEvPfPKfS2_S2_S2_S0_PiS3_iE5ker_s+24];
	fma.rn.f32 	%f57, %f55, %f56, %f54;
	ld.shared.f32 	%f58, [%r5+120];
	ld.shared.f32 	%f59, [_ZZ17_lenet_fusion_newILi250EEvPfPKfS2_S2_S2_S0_PiS3_iE5ker_s+28];
	fma.rn.f32 	%f60, %f58, %f59, %f57;
	ld.shared.f32 	%f61, [%r5+124];
	ld.shared.f32 	%f62, [_ZZ17_lenet_fusion_newILi250EEvPfPKfS2_S2_S2_S0_PiS3_iE5ker_s+32];
	fma.rn.f32 	%f63, %f61, %f62, %f60;
	ld.shared.f32 	%f64, [%r5+128];
	ld.shared.f32 	%f65, [_ZZ17_lenet_fusion_newILi250EEvPfPKfS2_S2_S2_S0_PiS3_iE5ker_s+36];
	fma.rn.f32 	%f66, %f64, %f65, %f63;
	ld.shared.f32 	%f67, [%r5+224];
	ld.shared.f32 	%f68, [_ZZ17_lenet_fusion_newILi250EEvPfPKfS2_S2_S2_S0_PiS3_iE5ker_s+40];
	fma.rn.f32 	%f69, %f67, %f68, %f66;
	ld.shared.f32 	%f70, [%r5+228];
	ld.shared.f32 	%f71, [_ZZ17_lenet_fusion_newILi250EEvPfPKfS2_S2_S2_S0_PiS3_iE5ker_s+44];
	fma.rn.f32 	%f72, %f70, %f71, %f69;
	ld.shared.f32 	%f73, [%r5+232];
	ld.shared.f32 	%f74, [_ZZ17_lenet_fusion_newILi250EEvPfPKfS2_S2_S2_S0_PiS3_iE5ker_s+48];
	fma.rn.f32 	%f75, %f73, %f74, %f72;
	ld.shared.f32 	%f76, [%r5+236];
	ld.shared.f32 	%f77, [_ZZ17_lenet_fusion_newILi250EEvPfPKfS2_S2_S2_S0_PiS3_iE5ker_s+52];
	fma.rn.f32 	%f78, %f76, %f77, %f75;
	ld.shared.f32 	%f79, [%r5+240];
	ld.shared.f32 	%f80, [_ZZ17_lenet_fusion_newILi250EEvPfPKfS2_S2_S2_S0_PiS3_iE5ker_s+56];
	fma.rn.f32 	%f81, %f79, %f80, %f78;
	ld.shared.f32 	%f82, [%r5+336];
	ld.shared.f32 	%f83, [_ZZ17_lenet_fusion_newILi250EEvPfPKfS2_S2_S2_S0_PiS3_iE5ker_s+60];
	fma.rn.f32 	%f84, %f82, %f83, %f81;
	ld.shared.f32 	%f85, [%r5+340];
	ld.shared.f32 	%f86, [_ZZ17_lenet_fusion_newILi250EEvPfPKfS2_S2_S2_S0_PiS3_iE5ker_s+64];
	fma.rn.f32 	%f87, %f85, %f86, %f84;
	ld.shared.f32 	%f88, [%r5+344];
	ld.shared.f32 	%f89, [_ZZ17_lenet_fusion_newILi250EEvPfPKfS2_S2_S2_S0_PiS3_iE5ker_s+68];
	fma.rn.f32 	%f90, %f88, %f89, %f87;
	ld.shared.f32 	%f91, [%r5+348];
	ld.shared.f32 	%f92, [_ZZ17_lenet_fusion_newILi250EEvPfPKfS2_S2_S2_S0_PiS3_iE5ker_s+72];
	fma.rn.f32 	%f93, %f91, %f92, %f90;
	ld.shared.f32 	%f94, [%r5+352];
	ld.shared.f32 	%f95, [_ZZ17_lenet_fusion_newILi250EEvPfPKfS2_S2_S2_S0_PiS3_iE5ker_s+76];
	fma.rn.f32 	%f96, %f94, %f95, %f93;
	ld.shared.f32 	%f97, [%r5+448];
	ld.shared.f32 	%f98, [_ZZ17_lenet_fusion_newILi250EEvPfPKfS2_S2_S2_S0_PiS3_iE5ker_s+80];
	fma.rn.f32 	%f99, %f97, %f98, %f96;
	ld.shared.f32 	%f100, [%r5+452];
	ld.shared.f32 	%f101, [_ZZ17_lenet_fusion_newILi250EEvPfPKfS2_S2_S2_S0_PiS3_iE5ker_s+84];
	fma.rn.f32 	%f102, %f100, %f101, %f99;
	ld.shared.f32 	%f103, [%r5+456];
	ld.shared.f32 	%f104, [_ZZ17_lenet_fusion_newILi250EEvPfPKfS2_S2_S2_S0_PiS3_iE5ker_s+88];
	fma.rn.f32 	%f105, %f103, %f104, %f102;
	ld.shared.f32 	%f106, [%r5+460];
	ld.shared.f32 	%f107, [_ZZ17_lenet_fusion_newILi250EEvPfPKfS2_S2_S2_S0_PiS3_iE5ker_s+92];
	fma.rn.f32 	%f108, %f106, %f107, %f105;
	ld.shared.f32 	%f109, [%r5+464];
	ld.shared.f32 	%f110, [_ZZ17_lenet_fusion_newILi250EEvPfPKfS2_S2_S2_S0_PiS3_iE5ker_s+96];
	fma.rn.f32 	%f889, %f109, %f110, %f108;
$L__BB2_8:
	mov.u32 	%r79, _ZZ17_lenet_fusion_newILi250EEvPfPKfS2_S2_S2_S0_PiS3_iE9in_pool_s;
	mad.lo.s32 	%r8, %r3, 112, %r79;
	add.s32 	%r9, %r8, %r72;
	@%p7 bra 	$L__BB2_10;
	add.f32 	%f111, %f1, %f889;
	st.shared.f32 	[%r9], %f111;
$L__BB2_10:
	mov.u32 	%r81, _ZZ17_lenet_fusion_newILi250EEvPfPKfS2_S2_S2_S0_PiS3_iE11output_pool;
	mad.lo.s32 	%r82, %r3, 48, %r81;
	add.s32 	%r10, %r82, %r72;
	bar.sync 	0;
	shl.b32 	%r84, %r68, 3;
	mad.lo.s32 	%r85, %r3, 112, %r84;
	add.s32 	%r11, %r8, %r85;
	not.pred 	%p9, %p3;
	@%p9 bra 	$L__BB2_12;
	ld.shared.f32 	%f112, [%r11];
	max.f32 	%f113, %f112, 0f00000000;
	ld.shared.f32 	%f114, [%r11+4];
	max.f32 	%f115, %f113, %f114;
	ld.shared.f32 	%f116, [%r11+112];
	max.f32 	%f117, %f115, %f116;
	ld.shared.f32 	%f118, [%r11+116];
	max.f32 	%f119, %f117, %f118;
	st.shared.f32 	[%r10], %f119;
$L__BB2_12:
	ld.global.nc.f32 	%f4, [%rd1+4];
	@%p6 bra 	$L__BB2_14;
	ld.global.nc.f32 	%f120, [%rd3+100];
	st.shared.f32 	[%r7], %f120;
$L__BB2_14:
	bar.sync 	0;
	@%p6 bra 	$L__BB2_16;
	ld.global.nc.f32 	%f121, [%rd3+100];
	st.shared.f32 	[%r7], %f121;
$L__BB2_16:
	mov.f32 	%f890, 0f00000000;
	@%p7 bra 	$L__BB2_18;
	ld.shared.f32 	%f123, [%r5];
	ld.shared.f32 	%f124, [_ZZ17_lenet_fusion_newILi250EEvPfPKfS2_S2_S2_S0_PiS3_iE5ker_s];
	fma.rn.f32 	%f125, %f123, %f124, 0f00000000;
	ld.shared.f32 	%f126, [%r5+4];
	ld.shared.f32 	%f127, [_ZZ17_lenet_fusion_newILi250EEvPfPKfS2_S2_S2_S0_PiS3_iE5ker_s+4];
	fma.rn.f32 	%f128, %f126, %f127, %f125;
	ld.shared.f32 	%f129, [%r5+8];
	ld.shared.f32 	%f130, [_ZZ17_lenet_fusion_newILi250EEvPfPKfS2_S2_S2_S0_PiS3_iE5ker_s+8];
	fma.rn.f32 	%f131, %f129, %f130, %f128;
	ld.shared.f32 	%f132, [%r5+12];
	ld.shared.f32 	%f133, [_ZZ17_lenet_fusion_newILi250EEvPfPKfS2_S2_S2_S0_PiS3_iE5ker_s+12];
	fma.rn.f32 	%f134, %f132, %f133, %f131;
	ld.shared.f32 	%f135, [%r5+16];
	ld.shared.f32 	%f136, [_ZZ17_lenet_fusion_newILi250EEvPfPKfS2_S2_S2_S0_PiS3_iE5ker_s+16];
	fma.rn.f32 	%f137, %f135, %f136, %f134;
	ld.shared.f32 	%f138, [%r5+112];
	ld.shared.f32 	%f139, [_ZZ17_lenet_fusion_newILi250EEvPfPKfS2_S2_S2_S0_PiS3_iE5ker_s+20];
	fma.rn.f32 	%f140, %f138, %f139, %f137;
	ld.shared.f32 	%f141, [%r5+116];
	ld.shared.f32 	%f142, [_ZZ17_lenet_fusion_newILi250EEvPfPKfS2_S2_S2_S0_PiS3_iE5ker_s+24];
	fma.rn.f32 	%f143, %f141, %f142, %f140;
	ld.shared.f32 	%f144, [%r5+120];
	ld.shared.f32 	%f145, [_ZZ17_lenet_fusion_newILi250EEvPfPKfS2_S2_S2_S0_PiS3_iE5ker_s+28];
	fma.rn.f32 	%f146, %f144, %f145, %f143;
	ld.shared.f32 	%f147, [%r5+124];
	ld.shared.f32 	%f148, [_ZZ17_lenet_fusion_newILi250EEvPfPKfS2_S2_S2_S0_PiS3_iE5ker_s+32];
	fma.rn.f32 	%f149, %f147, %f148, %f146;
	ld.shared.f32 	%f150, [%r5+128];
	ld.shared.f32 	%f151, [_ZZ17_lenet_fusion_newILi250EEvPfPKfS2_S2_S2_S0_PiS3_iE5ker_s+36];
	fma.rn.f32 	%f152, %f150, %f151, %f149;
	ld.shared.f32 	%f153, [%r5+224];
	ld.shared.f32 	%f154, [_ZZ17_lenet_fusion_newILi250EEvPfPKfS2_S2_S2_S0_PiS3_iE5ker_s+40];
	fma.rn.f32 	%f155, %f153, %f154, %f152;
	ld.shared.f32 	%f156, [%r5+228];
	ld.shared.f32 	%f157, [_ZZ17_lenet_fusion_newILi250EEvPfPKfS2_S2_S2_S0_PiS3_iE5ker_s+44];
	fma.rn.f32 	%f158, %f156, %f157, %f155;
	ld.shared.f32 	%f159, [%r5+232];
	ld.shared.f32 	%f160, [_ZZ17_lenet_fusion_newILi250EEvPfPKfS2_S2_S2_S0_PiS3_iE5ker_s+48];
	fma.rn.f32 	%f161, %f159, %f160, %f158;
	ld.shared.f32 	%f162, [%r5+236];
	ld.shared.f32 	%f163, [_ZZ17_lenet_fusion_newILi250EEvPfPKfS2_S2_S2_S0_PiS3_iE5ker_s+52];
	fma.rn.f32 	%f164, %f162, %f163, %f161;
	ld.shared.f32 	%f165, [%r5+240];
	ld.shared.f32 	%f166, [_ZZ17_lenet_fusion_newILi250EEvPfPKfS2_S2_S2_S0_PiS3_iE5ker_s+56];
	fma.rn.f32 	%f167, %f165, %f166, %f164;
	ld.shared.f32 	%f168, [%r5+336];
	ld.shared.f32 	%f169, [_ZZ17_lenet_fusion_newILi250EEvPfPKfS2_S2_S2_S0_PiS3_iE5ker_s+60];
	fma.rn.f32 	%f170, %f168, %f169, %f167;
	ld.shared.f32 	%f171, [%r5+340];
	ld.shared.f32 	%f172, [_ZZ17_lenet_fusion_newILi250EEvPfPKfS2_S2_S2_S0_PiS3_iE5ker_s+64];
	fma.rn.f32 	%f173, %f171, %f172, %f170;
	ld.shared.f32 	%f174, [%r5+344];
	ld.shared.f32 	%f175, [_ZZ17_lenet_fusion_newILi250EEvPfPKfS2_S2_S2_S0_PiS3_iE5ker_s+68];
	fma.rn.f32 	%f176, %f174, %f175, %f173;
	ld.shared.f32 	%f177, [%r5+348];
	ld.shared.f32 	%f178, [_ZZ17_lenet_fusion_newILi250EEvPfPKfS2_S2_S2_S0_PiS3_iE5ker_s+72];
	fma.rn.f32 	%f179, %f177, %f178, %f176;
	ld.shared.f32 	%f180, [%r5+352];
	ld.shared.f32 	%f181, [_ZZ17_lenet_fusion_newILi250EEvPfPKfS2_S2_S2_S0_PiS3_iE5ker_s+76];
	fma.rn.f32 	%f182, %f180, %f181, %f179;
	ld.shared.f32 	%f183, [%r5+448];
	ld.shared.f32 	%f184, [_ZZ17_lenet_fusion_newILi250EEvPfPKfS2_S2_S2_S0_PiS3_iE5ker_s+80];
	fma.rn.f32 	%f185, %f183, %f184, %f182;
	ld.shared.f32 	%f186, [%r5+452];
	ld.shared.f32 	%f187, [_ZZ17_lenet_fusion_newILi250EEvPfPKfS2_S2_S2_S0_PiS3_iE5ker_s+84];
	fma.rn.f32 	%f188, %f186, %f187, %f185;
	ld.shared.f32 	%f189, [%r5+456];
	ld.shared.f32 	%f190, [_ZZ17_lenet_fusion_newILi250EEvPfPKfS2_S2_S2_S0_PiS3_iE5ker_s+88];
	fma.rn.f32 	%f191, %f189, %f190, %f188;
	ld.shared.f32 	%f192, [%r5+460];
	ld.shared.f32 	%f193, [_ZZ17_lenet_fusion_newILi250EEvPfPKfS2_S2_S2_S0_PiS3_iE5ker_s+92];
	fma.rn.f32 	%f194, %f192, %f193, %f191;
	ld.shared.f32 	%f195, [%r5+464];
	ld.shared.f32 	%f196, [_ZZ17_lenet_fusion_newILi250EEvPfPKfS2_S2_S2_S0_PiS3_iE5ker_s+96];
	fma.rn.f32 	%f890, %f195, %f196, %f194;
$L__BB2_18:
	@%p7 bra 	$L__BB2_20;
	add.f32 	%f197, %f4, %f890;
	st.shared.f32 	[%r9], %f197;
$L__BB2_20:
	bar.sync 	0;
	@%p9 bra 	$L__BB2_22;
	ld.shared.f32 	%f198, [%r11];
	max.f32 	%f199, %f198, 0f00000000;
	ld.shared.f32 	%f200, [%r11+4];
	max.f32 	%f201, %f199, %f200;
	ld.shared.f32 	%f202, [%r11+112];
	max.f32 	%f203, %f201, %f202;
	ld.shared.f32 	%f204, [%r11+116];
	max.f32 	%f205, %f203, %f204;
	st.shared.f32 	[%r10+576], %f205;
$L__BB2_22:
	ld.global.nc.f32 	%f7, [%rd1+8];
	@%p6 bra 	$L__BB2_24;
	ld.global.nc.f32 	%f206, [%rd3+200];
	st.shared.f32 	[%r7], %f206;
$L__BB2_24:
	bar.sync 	0;
	@%p6 bra 	$L__BB2_26;
	ld.global.nc.f32 	%f207, [%rd3+200];
	st.shared.f32 	[%r7], %f207;
$L__BB2_26:
	mov.f32 	%f891, 0f00000000;
	@%p7 bra 	$L__BB2_28;
	ld.shared.f32 	%f209, [%r5];
	ld.shared.f32 	%f210, [_ZZ17_lenet_fusion_newILi250EEvPfPKfS2_S2_S2_S0_PiS3_iE5ker_s];
	fma.rn.f32 	%f211, %f209, %f210, 0f00000000;
	ld.shared.f32 	%f212, [%r5+4];
	ld.shared.f32 	%f213, [_ZZ17_lenet_fusion_newILi250EEvPfPKfS2_S2_S2_S0_PiS3_iE5ker_s+4];
	fma.rn.f32 	%f214, %f212, %f213, %f211;
	ld.shared.f32 	%f215, [%r5+8];
	ld.shared.f32 	%f216, [_ZZ17_lenet_fusion_newILi250EEvPfPKfS2_S2_S2_S0_PiS3_iE5ker_s+8];
	fma.rn.f32 	%f217, %f215, %f216, %f214;
	ld.shared.f32 	%f218, [%r5+12];
	ld.shared.f32 	%f219, [_ZZ17_lenet_fusion_newILi250EEvPfPKfS2_S2_S2_S0_PiS3_iE5ker_s+12];
	fma.rn.f32 	%f220, %f218, %f219, %f217;
	ld.shared.f32 	%f221, [%r5+16];
	ld.shared.f32 	%f222, [_ZZ17_lenet_fusion_newILi250EEvPfPKfS2_S2_S2_S0_PiS3_iE5ker_s+16];
	fma.rn.f32 	%f223, %f221, %f222, %f220;
	ld.shared.f32 	%f224, [%r5+112];
	ld.shared.f32 	%f225, [_ZZ17_lenet_fusion_newILi250EEvPfPKfS2_S2_S2_S0_PiS3_iE5ker_s+20];
	fma.rn.f32 	%f226, %f224, %f225, %f223;
	ld.shared.f32 	%f227, [%r5+116];
	ld.shared.f32 	%f228, [_ZZ17_lenet_fusion_newILi250EEvPfPKfS2_S2_S2_S0_PiS3_iE5ker_s+24];
	fma.rn.f32 	%f229, %f227, %f228, %f226;
	ld.shared.f32 	%f230, [%r5+120];
	ld.shared.f32 	%f231, [_ZZ17_lenet_fusion_newILi250EEvPfPKfS2_S2_S2_S0_PiS3_iE5ker_s+28];
	fma.rn.f32 	%f232, %f230, %f231, %f229;
	ld.shared.f32 	%f233, [%r5+124];
	ld.shared.f32 	%f234, [_ZZ17_lenet_fusion_newILi250EEvPfPKfS2_S2_S2_S0_PiS3_iE5ker_s+32];
	fma.rn.f32 	%f235, %f233, %f234, %f232;
	ld.shared.f32 	%f236, [%r5+128];
	ld.shared.f32 	%f237, [_ZZ17_lenet_fusion_newILi250EEvPfPKfS2_S2_S2_S0_PiS3_iE5ker_s+36];
	fma.rn.f32 	%f238, %f236, %f237, %f235;
	ld.shared.f32 	%f239, [%r5+224];
	ld.shared.f32 	%f240, [_ZZ17_lenet_fusion_newILi250EEvPfPKfS2_S2_S2_S0_PiS3_iE5ker_s+40];
	fma.rn.f32 	%f241, %f239, %f240, %f238;
	ld.shared.f32 	%f242, [%r5+228];
	ld.shared.f32 	%f243, [_ZZ17_lenet_fusion_newILi250EEvPfPKfS2_S2_S2_S0_PiS3_iE5ker_s+44];
	fma.rn.f32 	%f244, %f242, %f243, %f241;
	ld.shared.f32 	%f245, [%r5+232];
	ld.shared.f32 	%f246, [_ZZ17_lenet_fusion_newILi250EEvPfPKfS2_S2_S2_S0_PiS3_iE5ker_s+48];
	fma.rn.f32 	%f247, %f245, %f246, %f244;
	ld.shared.f32 	%f248, [%r5+236];
	ld.shared.f32 	%f249, [_ZZ17_lenet_fusion_newILi250EEvPfPKfS2_S2_S2_S0_PiS3_iE5ker_s+52];
	fma.rn.f32 	%f250, %f248, %f249, %f247;
	ld.shared.f32 	%f251, [%r5+240];
	ld.shared.f32 	%f252, [_ZZ17_lenet_fusion_newILi250EEvPfPKfS2_S2_S2_S0_PiS3_iE5ker_s+56];
	fma.rn.f32 	%f253, %f251, %f252, %f250;
	ld.shared.f32 	%f254, [%r5+336];
	ld.shared.f32 	%f255, [_ZZ17_lenet_fusion_newILi250EEvPfPKfS2_S2_S2_S0_PiS3_iE5ker_s+60];
	fma.rn.f32 	%f256, %f254, %f255, %f253;
	ld.shared.f32 	%f257, [%r5+340];
	ld.shared.f32 	%f258, [_ZZ17_lenet_fusion_newILi250EEvPfPKfS2_S2_S2_S0_PiS3_iE5ker_s+64];
	fma.rn.f32 	%f259, %f257, %f258, %f256;
	ld.shared.f32 	%f260, [%r5+344];
	ld.shared.f32 	%f261, [_ZZ17_lenet_fusion_newILi250EEvPfPKfS2_S2_S2_S0_PiS3_iE5ker_s+68];
	fma.rn.f32 	%f262, %f260, %f261, %f259;
	ld.shared.f32 	%f263, [%r5+348];
	ld.shared.f32 	%f264, [_ZZ17_lenet_fusion_newILi250EEvPfPKfS2_S2_S2_S0_PiS3_iE5ker_s+72];
	fma.rn.f32 	%f265, %f263, %f264, %f262;
	ld.shared.f32 	%f266, [%r5+352];
	ld.shared.f32 	%f267, [_ZZ17_lenet_fusion_newILi250EEvPfPKfS2_S2_S2_S0_PiS3_iE5ker_s+76];
	fma.rn.f32 	%f268, %f266, %f267, %f265;
	ld.shared.f32 	%f269, [%r5+448];
	ld.shared.f32 	%f270, [_ZZ17_lenet_fusion_newILi250EEvPfPKfS2_S2_S2_S0_PiS3_iE5ker_s+80];
	fma.rn.f32 	%f271, %f269, %f270, %f268;
	ld.shared.f32 	%f272, [%r5+452];
	ld.shared.f32 	%f273, [_ZZ17_lenet_fusion_newILi250EEvPfPKfS2_S2_S2_S0_PiS3_iE5ker_s+84];
	fma.rn.f32 	%f274, %f272, %f273, %f271;
	ld.shared.f32 	%f275, [%r5+456];
	ld.shared.f32 	%f276, [_ZZ17_lenet_fusion_newILi250EEvPfPKfS2_S2_S2_S0_PiS3_iE5ker_s+88];
	fma.rn.f32 	%f277, %f275, %f276, %f274;
	ld.shared.f32 	%f278, [%r5+460];
	ld.shared.f32 	%f279, [_ZZ17_lenet_fusion_newILi250EEvPfPKfS2_S2_S2_S0_PiS3_iE5ker_s+92];
	fma.rn.f32 	%f280, %f278, %f279, %f277;
	ld.shared.f32 	%f281, [%r5+464];
	ld.shared.f32 	%f282, [_ZZ17_lenet_fusion_newILi250EEvPfPKfS2_S2_S2_S0_PiS3_iE5ker_s+96];
	fma.rn.f32 	%f891, %f281, %f282, %f280;
$L__BB2_28:
	@%p7 bra 	$L__BB2_30;
	add.f32 	%f283, %f7, %f891;
	st.shared.f32 	[%r9], %f283;
$L__BB2_30:
	bar.sync 	0;
	@%p9 bra 	$L__BB2_32;
	ld.shared.f32 	%f284, [%r11];
	max.f32 	%f285, %f284, 0f00000000;
	ld.shared.f32 	%f286, [%r11+4];
	max.f32 	%f287, %f285, %f286;
	ld.shared.f32 	%f288, [%r11+112];
	max.f32 	%f289, %f287, %f288;
	ld.shared.f32 	%f290, [%r11+116];
	max.f32 	%f291, %f289, %f290;
	st.shared.f32 	[%r10+1152], %f291;
$L__BB2_32:
	ld.global.nc.f32 	%f10, [%rd1+12];
	@%p6 bra 	$L__BB2_34;
	ld.global.nc.f32 	%f292, [%rd3+300];
	st.shared.f32 	[%r7], %f292;
$L__BB2_34:
	bar.sync 	0;
	@%p6 bra 	$L__BB2_36;
	ld.global.nc.f32 	%f293, [%rd3+300];
	st.shared.f32 	[%r7], %f293;
$L__BB2_36:
	mov.f32 	%f892, 0f00000000;
	@%p7 bra 	$L__BB2_38;
	ld.shared.f32 	%f295, [%r5];
	ld.shared.f32 	%f296, [_ZZ17_lenet_fusion_newILi250EEvPfPKfS2_S2_S2_S0_PiS3_iE5ker_s];
	fma.rn.f32 	%f297, %f295, %f296, 0f00000000;
	ld.shared.f32 	%f298, [%r5+4];
	ld.shared.f32 	%f299, [_ZZ17_lenet_fusion_newILi250EEvPfPKfS2_S2_S2_S0_PiS3_iE5ker_s+4];
	fma.rn.f32 	%f300, %f298, %f299, %f297;
	ld.shared.f32 	%f301, [%r5+8];
	ld.shared.f32 	%f302, [_ZZ17_lenet_fusion_newILi250EEvPfPKfS2_S2_S2_S0_PiS3_iE5ker_s+8];
	fma.rn.f32 	%f303, %f301, %f302, %f300;
	ld.shared.f32 	%f304, [%r5+12];
	ld.shared.f32 	%f305, [_ZZ17_lenet_fusion_newILi250EEvPfPKfS2_S2_S2_S0_PiS3_iE5ker_s+12];
	fma.rn.f32 	%f306, %f304, %f305, %f303;
	ld.shared.f32 	%f307, [%r5+16];
	ld.shared.f32 	%f308, [_ZZ17_lenet_fusion_newILi250EEvPfPKfS2_S2_S2_S0_PiS3_iE5ker_s+16];
	fma.rn.f32 	%f309, %f307, %f308, %f306;
	ld.shared.f32 	%f310, [%r5+112];
	ld.shared.f32 	%f311, [_ZZ17_lenet_fusion_newILi250EEvPfPKfS2_S2_S2_S0_PiS3_iE5ker_s+20];
	fma.rn.f32 	%f312, %f310, %f311, %f309;
	ld.shared.f32 	%f313, [%r5+116];
	ld.shared.f32 	%f314, [_ZZ17_lenet_fusion_newILi250EEvPfPKfS2_S2_S2_S0_PiS3_iE5ker_s+24];
	fma.rn.f32 	%f315, %f313, %f314, %f312;
	ld.shared.f32 	%f316, [%r5+120];
	ld.shared.f32 	%f317, [_ZZ17_lenet_fusion_newILi250EEvPfPKfS2_S2_S2_S0_PiS3_iE5ker_s+28];
	fma.rn.f32 	%f318, %f316, %f317, %f315;
	ld.shared.f32 	%f319, [%r5+124];
	ld.shared.f32 	%f320, [_ZZ17_lenet_fusion_newILi250EEvPfPKfS2_S2_S2_S0_PiS3_iE5ker_s+32];
	fma.rn.f32 	%f321, %f319, %f320, %f318;
	ld.shared.f32 	%f322, [%r5+128];
	ld.shared.f32 	%f323, [_ZZ17_lenet_fusion_newILi250EEvPfPKfS2_S2_S2_S0_PiS3_iE5ker_s+36];
	fma.rn.f32 	%f324, %f322, %f323, %f321;
	ld.shared.f32 	%f325, [%r5+224];
	ld.shared.f32 	%f326, [_ZZ17_lenet_fusion_newILi250EEvPfPKfS2_S2_S2_S0_PiS3_iE5ker_s+40];
	fma.rn.f32 	%f327, %f325, %f326, %f324;
	ld.shared.f32 	%f328, [%r5+228];
	ld.shared.f32 	%f329, [_ZZ17_lenet_fusion_newILi250EEvPfPKfS2_S2_S2_S0_PiS3_iE5ker_s+44];
	fma.rn.f32 	%f330, %f328, %f329, %f327;
	ld.shared.f32 	%f331, [%r5+232];
	ld.shared.f32 	%f332, [_ZZ17_lenet_fusion_newILi250EEvPfPKfS2_S2_S2_S0_PiS3_iE5ker_s+48];
	fma.rn.f32 	%f333, %f331, %f332, %f330;
	ld.shared.f32 	%f334, [%r5+236];
	ld.shared.f32 	%f335, [_ZZ17_lenet_fusion_newILi250EEvPfPKfS2_S2_S2_S0_PiS3_iE5ker_s+52];
	fma.rn.f32 	%f336, %f334, %f335, %f333;
	ld.shared.f32 	%f337, [%r5+240];
	ld.shared.f32 	%f338, [_ZZ17_lenet_fusion_newILi250EEvPfPKfS2_S2_S2_S0_PiS3_iE5ker_s+56];
	fma.rn.f32 	%f339, %f337, %f338, %f336;
	ld.shared.f32 	%f340, [%r5+336];
	ld.shared.f32 	%f341, [_ZZ17_lenet_fusion_newILi250EEvPfPKfS2_S2_S2_S0_PiS3_iE5ker_s+60];
	fma.rn.f32 	%f342, %f340, %f341, %f339;
	ld.shared.f32 	%f343, [%r5+340];
	ld.shared.f32 	%f344, [_ZZ17_lenet_fusion_newILi250EEvPfPKfS2_S2_S2_S0_PiS3_iE5ker_s+64];
	fma.rn.f32 	%f345, %f343, %f344, %f342;
	ld.shared.f32 	%f346, [%r5+344];
	ld.shared.f32 	%f347, [_ZZ17_lenet_fusion_newILi250EEvPfPKfS2_S2_S2_S0_PiS3_iE5ker_s+68];
	fma.rn.f32 	%f348, %f346, %f347, %f345;
	ld.shared.f32 	%f349, [%r5+348];
	ld.shared.f32 	%f350, [_ZZ17_lenet_fusion_newILi250EEvPfPKfS2_S2_S2_S0_PiS3_iE5ker_s+72];
	fma.rn.f32 	%f351, %f349, %f350, %f348;
	ld.shared.f32 	%f352, [%r5+352];
	ld.shared.f32 	%f353, [_ZZ17_lenet_fusion_newILi250EEvPfPKfS2_S2_S2_S0_PiS3_iE5ker_s+76];
	fma.rn.f32 	%f354, %f352, %f353, %f351;
	ld.shared.f32 	%f355, [%r5+448];
	ld.shared.f32 	%f356, [_ZZ17_lenet_fusion_newILi250EEvPfPKfS2_S2_S2_S0_PiS3_iE5ker_s+80];
	fma.rn.f32 	%f357, %f355, %f356, %f354;
	ld.shared.f32 	%f358, [%r5+452];
	ld.shared.f32 	%f359, [_ZZ17_lenet_fusion_newILi250EEvPfPKfS2_S2_S2_S0_PiS3_iE5ker_s+84];
	fma.rn.f32 	%f360, %f358, %f359, %f357;
	ld.shared.f32 	%f361, [%r5+456];
	ld.shared.f32 	%f362, [_ZZ17_lenet_fusion_newILi250EEvPfPKfS2_S2_S2_S0_PiS3_iE5ker_s+88];
	fma.rn.f32 	%f363, %f361, %f362, %f360;
	ld.shared.f32 	%f364, [%r5+460];
	ld.shared.f32 	%f365, [_ZZ17_lenet_fusion_newILi250EEvPfPKfS2_S2_S2_S0_PiS3_iE5ker_s+92];
	fma.rn.f32 	%f366, %f364, %f365, %f363;
	ld.shared.f32 	%f367, [%r5+464];
	ld.shared.f32 	%f368, [_ZZ17_lenet_fusion_newILi250EEvPfPKfS2_S2_S2_S0_PiS3_iE5ker_s+96];
	fma.rn.f32 	%f892, %f367, %f368, %f366;
$L__BB2_38:
	@%p7 bra 	$L__BB2_40;
	add.f32 	%f369, %f10, %f892;
	st.shared.f32 	[%r9], %f369;
$L__BB2_40:
	bar.sync 	0;
	@%p9 bra 	$L__BB2_42;
	ld.shared.f32 	%f370, [%r11];
	max.f32 	%f371, %f370, 0f00000000;
	ld.shared.f32 	%f372, [%r11+4];
	max.f32 	%f373, %f371, %f372;
	ld.shared.f32 	%f374, [%r11+112];
	max.f32 	%f375, %f373, %f374;
	ld.shared.f32 	%f376, [%r11+116];
	max.f32 	%f377, %f375, %f376;
	st.shared.f32 	[%r10+1728], %f377;
$L__BB2_42:
	ld.global.nc.f32 	%f13, [%rd1+16];
	@%p6 bra 	$L__BB2_44;
	ld.global.nc.f32 	%f378, [%rd3+400];
	st.shared.f32 	[%r7], %f378;
$L__BB2_44:
	bar.sync 	0;
	@%p6 bra 	$L__BB2_46;
	ld.global.nc.f32 	%f379, [%rd3+400];
	st.shared.f32 	[%r7], %f379;
$L__BB2_46:
	mov.f32 	%f893, 0f00000000;
	@%p7 bra 	$L__BB2_48;
	ld.shared.f32 	%f381, [%r5];
	ld.shared.f32 	%f382, [_ZZ17_lenet_fusion_newILi250EEvPfPKfS2_S2_S2_S0_PiS3_iE5ker_s];
	fma.rn.f32 	%f383, %f381, %f382, 0f00000000;
	ld.shared.f32 	%f384, [%r5+4];
	ld.shared.f32 	%f385, [_ZZ17_lenet_fusion_newILi250EEvPfPKfS2_S2_S2_S0_PiS3_iE5ker_s+4];
	fma.rn.f32 	%f386, %f384, %f385, %f383;
	ld.shared.f32 	%f387, [%r5+8];
	ld.shared.f32 	%f388, [_ZZ17_lenet_fusion_newILi250EEvPfPKfS2_S2_S2_S0_PiS3_iE5ker_s+8];
	fma.rn.f32 	%f389, %f387, %f388, %f386;
	ld.shared.f32 	%f390, [%r5+12];
	ld.shared.f32 	%f391, [_ZZ17_lenet_fusion_newILi250EEvPfPKfS2_S2_S2_S0_PiS3_iE5ker_s+12];
	fma.rn.f32 	%f392, %f390, %f391, %f389;
	ld.shared.f32 	%f393, [%r5+16];
	ld.shared.f32 	%f394, [_ZZ17_lenet_fusion_newILi250EEvPfPKfS2_S2_S2_S0_PiS3_iE5ker_s+16];
	fma.rn.f32 	%f395, %f393, %f394, %f392;
	ld.shared.f32 	%f396, [%r5+112];
	ld.shared.f32 	%f397, [_ZZ17_lenet_fusion_newILi250EEvPfPKfS2_S2_S2_S0_PiS3_iE5ker_s+20];
	fma.rn.f32 	%f398, %f396, %f397, %f395;
	ld.shared.f32 	%f399, [%r5+116];
	ld.shared.f32 	%f400, [_ZZ17_lenet_fusion_newILi250EEvPfPKfS2_S2_S2_S0_PiS3_iE5ker_s+24];
	fma.rn.f32 	%f401, %f399, %f400, %f398;
	ld.shared.f32 	%f402, [%r5+120];
	ld.shared.f32 	%f403, [_ZZ17_lenet_fusion_newILi250EEvPfPKfS2_S2_S2_S0_PiS3_iE5ker_s+28];
	fma.rn.f32 	%f404, %f402, %f403, %f401;
	ld.shared.f32 	%f405, [%r5+124];
	ld.shared.f32 	%f406, [_ZZ17_lenet_fusion_newILi250EEvPfPKfS2_S2_S2_S0_PiS3_iE5ker_s+32];
	fma.rn.f32 	%f407, %f405, %f406, %f404;
	ld.shared.f32 	%f408, [%r5+128];
	ld.shared.f32 	%f409, [_ZZ17_lenet_fusion_newILi250EEvPfPKfS2_S2_S2_S0_PiS3_iE5ker_s+36];
	fma.rn.f32 	%f410, %f408, %f409, %f407;
	ld.shared.f32 	%f411, [%r5+224];
	ld.shared.f32 	%f412, [_ZZ17_lenet_fusion_newILi250EEvPfPKfS2_S2_S2_S0_PiS3_iE5ker_s+40];
	fma.rn.f32 	%f413, %f411, %f412, %f410;
	ld.shared.f32 	%f414, [%r5+228];
	ld.shared.f32 	%f415, [_ZZ17_lenet_fusion_newILi250EEvPfPKfS2_S2_S2_S0_PiS3_iE5ker_s+44];
	fma.rn.f32 	%f416, %f414, %f415, %f413;
	ld.shared.f32 	%f417, [%r5+232];
	ld.shared.f32 	%f418, [_ZZ17_lenet_fusion_newILi250EEvPfPKfS2_S2_S2_S0_PiS3_iE5ker_s+48];
	fma.rn.f32 	%f419, %f417, %f418, %f416;
	ld.shared.f32 	%f420, [%r5+236];
	ld.shared.f32 	%f421, [_ZZ17_lenet_fusion_newILi250EEvPfPKfS2_S2_S2_S0_PiS3_iE5ker_s+52];
	fma.rn.f32 	%f422, %f420, %f421, %f419;
	ld.shared.f32 	%f423, [%r5+240];
	ld.shared.f32 	%f424, [_ZZ17_lenet_fusion_newILi250EEvPfPKfS2_S2_S2_S0_PiS3_iE5ker_s+56];
	fma.rn.f32 	%f425, %f423, %f424, %f422;
	ld.shared.f32 	%f426, [%r5+336];
	ld.shared.f32 	%f427, [_ZZ17_lenet_fusion_newILi250EEvPfPKfS2_S2_S2_S0_PiS3_iE5ker_s+60];
	fma.rn.f32 	%f428, %f426, %f427, %f425;
	ld.shared.f32 	%f429, [%r5+340];
	ld.shared.f32 	%f430, [_ZZ17_lenet_fusion_newILi250EEvPfPKfS2_S2_S2_S0_PiS3_iE5ker_s+64];
	fma.rn.f32 	%f431, %f429, %f430, %f428;
	ld.shared.f32 	%f432, [%r5+344];
	ld.shared.f32 	%f433, [_ZZ17_lenet_fusion_newILi250EEvPfPKfS2_S2_S2_S0_PiS3_iE5ker_s+68];
	fma.rn.f32 	%f434, %f432, %f433, %f431;
	ld.shared.f32 	%f435, [%r5+348];
	ld.shared.f32 	%f436, [_ZZ17_lenet_fusion_newILi250EEvPfPKfS2_S2_S2_S0_PiS3_iE5ker_s+72];
	fma.rn.f32 	%f437, %f435, %f436, %f434;
	ld.shared.f32 	%f438, [%r5+352];
	ld.shared.f32 	%f439, [_ZZ17_lenet_fusion_newILi250EEvPfPKfS2_S2_S2_S0_PiS3_iE5ker_s+76];
	fma.rn.f32 	%f440, %f438, %f439, %f437;
	ld.shared.f32 	%f441, [%r5+448];
	ld.shared.f32 	%f442, [_ZZ17_lenet_fusion_newILi250EEvPfPKfS2_S2_S2_S0_PiS3_iE5ker_s+80];
	fma.rn.f32 	%f443, %f441, %f442, %f440;
	ld.shared.f32 	%f444, [%r5+452];
	ld.shared.f32 	%f445, [_ZZ17_lenet_fusion_newILi250EEvPfPKfS2_S2_S2_S0_PiS3_iE5ker_s+84];
	fma.rn.f32 	%f446, %f444, %f445, %f443;
	ld.shared.f32 	%f447, [%r5+456];
	ld.shared.f32 	%f448, [_ZZ17_lenet_fusion_newILi250EEvPfPKfS2_S2_S2_S0_PiS3_iE5ker_s+88];
	fma.rn.f32 	%f449, %f447, %f448, %f446;
	ld.shared.f32 	%f450, [%r5+460];
	ld.shared.f32 	%f451, [_ZZ17_lenet_fusion_newILi250EEvPfPKfS2_S2_S2_S0_PiS3_iE5ker_s+92];
	fma.rn.f32 	%f452, %f450, %f451, %f449;
	ld.shared.f32 	%f453, [%r5+464];
	ld.shared.f32 	%f454, [_ZZ17_lenet_fusion_newILi250EEvPfPKfS2_S2_S2_S0_PiS3_iE5ker_s+96];
	fma.rn.f32 	%f893, %f453, %f454, %f452;
$L__BB2_48:
	@%p7 bra 	$L__BB2_50;
	add.f32 	%f455, %f13, %f893;
	st.shared.f32 	[%r9], %f455;
$L__BB2_50:
	bar.sync 	0;
	@%p9 bra 	$L__BB2_52;
	ld.shared.f32 	%f456, [%r11];
	max.f32 	%f457, %f456, 0f00000000;
	ld.shared.f32 	%f458, [%r11+4];
	max.f32 	%f459, %f457, %f458;
	ld.shared.f32 	%f460, [%r11+112];
	max.f32 	%f461, %f459, %f460;
	ld.shared.f32 	%f462, [%r11+116];
	max.f32 	%f463, %f461, %f462;
	st.shared.f32 	[%r10+2304], %f463;
$L__BB2_52:
	ld.global.nc.f32 	%f16, [%rd1+20];
	@%p6 bra 	$L__BB2_54;
	ld.global.nc.f32 	%f464, [%rd3+500];
	st.shared.f32 	[%r7], %f464;
$L__BB2_54:
	bar.sync 	0;
	@%p6 bra 	$L__BB2_56;
	ld.global.nc.f32 	%f465, [%rd3+500];
	st.shared.f32 	[%r7], %f465;
$L__BB2_56:
	mov.f32 	%f894, 0f00000000;
	@%p7 bra 	$L__BB2_58;
	ld.shared.f32 	%f467, [%r5];
	ld.shared.f32 	%f468, [_ZZ17_lenet_fusion_newILi250EEvPfPKfS2_S2_S2_S0_PiS3_iE5ker_s];
	fma.rn.f32 	%f469, %f467, %f468, 0f00000000;
	ld.shared.f32 	%f470, [%r5+4];
	ld.shared.f32 	%f471, [_ZZ17_lenet_fusion_newILi250EEvPfPKfS2_S2_S2_S0_PiS3_iE5ker_s+4];
	fma.rn.f32 	%f472, %f470, %f471, %f469;
	ld.shared.f32 	%f473, [%r5+8];
	ld.shared.f32 	%f474, [_ZZ17_lenet_fusion_newILi250EEvPfPKfS2_S2_S2_S0_PiS3_iE5ker_s+8];
	fma.rn.f32 	%f475, %f473, %f474, %f472;
	ld.shared.f32 	%f476, [%r5+12];
	ld.shared.f32 	%f477, [_ZZ17_lenet_fusion_newILi250EEvPfPKfS2_S2_S2_S0_PiS3_iE5ker_s+12];
	fma.rn.f32 	%f478, %f476, %f477, %f475;
	ld.shared.f32 	%f479, [%r5+16];
	ld.shared.f32 	%f480, [_ZZ17_lenet_fusion_newILi250EEvPfPKfS2_S2_S2_S0_PiS3_iE5ker_s+16];
	fma.rn.f32 	%f481, %f479, %f480, %f478;
	ld.shared.f32 	%f482, [%r5+112];
	ld.shared.f32 	%f483, [_ZZ17_lenet_fusion_newILi250EEvPfPKfS2_S2_S2_S0_PiS3_iE5ker_s+20];
	fma.rn.f32 	%f484, %f482, %f483, %f481;
	ld.shared.f32 	%f485, [%r5+116];
	ld.shared.f32 	%f486, [_ZZ17_lenet_fusion_newILi250EEvPfPKfS2_S2_S2_S0_PiS3_iE5ker_s+24];
	fma.rn.f32 	%f487, %f485, %f486, %f484;
	ld.shared.f32 	%f488, [%r5+120];
	ld.shared.f32 	%f489, [_ZZ17_lenet_fusion_newILi250EEvPfPKfS2_S2_S2_S0_PiS3_iE5ker_s+28];
	fma.rn.f32 	%f490, %f488, %f489, %f487;
	ld.shared.f32 	%f491, [%r5+124];
	ld.shared.f32 	%f492, [_ZZ17_lenet_fusion_newILi250EEvPfPKfS2_S2_S2_S0_PiS3_iE5ker_s+32];
	fma.rn.f32 	%f493, %f491, %f492, %f490;
	ld.shared.f32 	%f494, [%r5+128];
	ld.shared.f32 	%f495, [_ZZ17_lenet_fusion_newILi250EEvPfPKfS2_S2_S2_S0_PiS3_iE5ker_s+36];
	fma.rn.f32 	%f496, %f494, %f495, %f493;
	ld.shared.f32 	%f497, [%r5+224];
	ld.shared.f32 	%f498, [_ZZ17_lenet_fusion_newILi250EEvPfPKfS2_S2_S2_S0_PiS3_iE5ker_s+40];
	fma.rn.f32 	%f499, %f497, %f498, %f496;
	ld.shared.f32 	%f500, [%r5+228];
	ld.shared.f32 	%f501, [_ZZ17_lenet_fusion_newILi250EEvPfPKfS2_S2_S2_S0_PiS3_iE5ker_s+44];
	fma.rn.f32 	%f502, %f500, %f501, %f499;
	ld.shared.f32 	%f503, [%r5+232];
	ld.shared.f32 	%f504, [_ZZ17_lenet_fusion_newILi250EEvPfPKfS2_S2_S2_S0_PiS3_iE5ker_s+48];
	fma.rn.f32 	%f505, %f503, %f504, %f502;
	ld.shared.f32 	%f506, [%r5+236];
	ld.shared.f32 	%f507, [_ZZ17_lenet_fusion_newILi250EEvPfPKfS2_S2_S2_S0_PiS3_iE5ker_s+52];
	fma.rn.f32 	%f508, %f506, %f507, %f505;
	ld.shared.f32 	%f509, [%r5+240];
	ld.shared.f32 	%f510, [_ZZ17_lenet_fusion_newILi250EEvPfPKfS2_S2_S2_S0_PiS3_iE5ker_s+56];
	fma.rn.f32 	%f511, %f509, %f510, %f508;
	ld.shared.f32 	%f512, [%r5+336];
	ld.shared.f32 	%f513, [_ZZ17_lenet_fusion_newILi250EEvPfPKfS2_S2_S2_S0_PiS3_iE5ker_s+60];
	fma.rn.f32 	%f514, %f512, %f513, %f511;
	ld.shared.f32 	%f515, [%r5+340];
	ld.shared.f32 	%f516, [_ZZ17_lenet_fusion_newILi250EEvPfPKfS2_S2_S2_S0_PiS3_iE5ker_s+64];
	fma.rn.f32 	%f517, %f515, %f516, %f514;
	ld.shared.f32 	%f518, [%r5+344];
	ld.shared.f32 	%f519, [_ZZ17_lenet_fusion_newILi250EEvPfPKfS2_S2_S2_S0_PiS3_iE5ker_s+68];
	fma.rn.f32 	%f520, %f518, %f519, %f517;
	ld.shared.f32 	%f521, [%r5+348];
	ld.shared.f32 	%f522, [_ZZ17_lenet_fusion_newILi250EEvPfPKfS2_S2_S2_S0_PiS3_iE5ker_s+72];
	fma.rn.f32 	%f523, %f521, %f522, %f520;
	ld.shared.f32 	%f524, [%r5+352];
	ld.shared.f32 	%f525, [_ZZ17_lenet_fusion_newILi250EEvPfPKfS2_S2_S2_S0_PiS3_iE5ker_s+76];
	fma.rn.f32 	%f526, %f524, %f525, %f523;
	ld.shared.f32 	%f527, [%r5+448];
	ld.shared.f32 	%f528, [_ZZ17_lenet_fusion_newILi250EEvPfPKfS2_S2_S2_S0_PiS3_iE5ker_s+80];
	fma.rn.f32 	%f529, %f527, %f528, %f526;
	ld.shared.f32 	%f530, [%r5+452];
	ld.shared.f32 	%f531, [_ZZ17_lenet_fusion_newILi250EEvPfPKfS2_S2_S2_S0_PiS3_iE5ker_s+84];
	fma.rn.f32 	%f532, %f530, %f531, %f529;
	ld.shared.f32 	%f533, [%r5+456];
	ld.shared.f32 	%f534, [_ZZ17_lenet_fusion_newILi250EEvPfPKfS2_S2_S2_S0_PiS3_iE5ker_s+88];
	fma.rn.f32 	%f535, %f533, %f534, %f532;
	ld.shared.f32 	%f536, [%r5+460];
	ld.shared.f32 	%f537, [_ZZ17_lenet_fusion_newILi250EEvPfPKfS2_S2_S2_S0_PiS3_iE5ker_s+92];
	fma.rn.f32 	%f538, %f536, %f537, %f535;
	ld.shared.f32 	%f539, [%r5+464];
	ld.shared.f32 	%f540, [_ZZ17_lenet_fusion_newILi250EEvPfPKfS2_S2_S2_S0_PiS3_iE5ker_s+96];
	fma.rn.f32 	%f894, %f539, %f540, %f538;
$L__BB2_58:
	@%p7 bra 	$L__BB2_60;
	add.f32 	%f541, %f16, %f894;
	st.shared.f32 	[%r9], %f541;
$L__BB2_60:
	bar.sync 	0;
	@%p9 bra 	$L__BB2_62;
	ld.shared.f32 	%f542, [%r11];
	max.f32 	%f543, %f542, 0f00000000;
	ld.shared.f32 	%f544, [%r11+4];
	max.f32 	%f545, %f543, %f544;
	ld.shared.f32 	%f546, [%r11+112];
	max.f32 	%f547, %f545, %f546;
	ld.shared.f32 	%f548, [%r11+116];
	max.f32 	%f549, %f547, %f548;
	st.shared.f32 	[%r10+2880], %f549;
$L__BB2_62:
	bar.sync 	0;
	or.b32  	%r87, %r3, %r68;
	and.b32  	%r12, %r87, 1016;
	and.b32  	%r13, %r87, 1020;
	sub.s32 	%r14, %r6, %r3;
	mad.lo.s32 	%r89, %r3, 48, %r72;
	add.s32 	%r91, %r89, %r81;
	add.s32 	%r15, %r91, 104;
	cvta.to.global.u64 	%rd4, %rd9;
	cvta.to.global.u64 	%rd5, %rd8;
	mov.b32 	%r243, 0;
$L__BB2_63:
	mul.wide.u32 	%rd25, %r243, 4;
	add.s64 	%rd26, %rd4, %rd25;
	ld.global.nc.f32 	%f19, [%rd26];
	@%p6 bra 	$L__BB2_65;
	mad.lo.s32 	%r92, %r243, 150, %r6;
	mul.wide.u32 	%rd27, %r92, 4;
	add.s64 	%rd28, %rd5, %rd27;
	ld.global.nc.f32 	%f550, [%rd28];
	st.shared.f32 	[%r7], %f550;
	ld.global.nc.f32 	%f551, [%rd28+100];
	st.shared.f32 	[%r7+100], %f551;
	ld.global.nc.f32 	%f552, [%rd28+200];
	st.shared.f32 	[%r7+200], %f552;
	ld.global.nc.f32 	%f553, [%rd28+300];
	st.shared.f32 	[%r7+300], %f553;
	ld.global.nc.f32 	%f554, [%rd28+400];
	st.shared.f32 	[%r7+400], %f554;
	ld.global.nc.f32 	%f555, [%rd28+500];
	st.shared.f32 	[%r7+500], %f555;
$L__BB2_65:
	bar.sync 	0;
	add.s32 	%r244, %r76, 48;
	mov.f32 	%f896, 0f00000000;
	mov.b32 	%r246, 104;
	mov.u32 	%r245, %r15;
$L__BB2_66:
	setp.ne.s32 	%p36, %r12, 0;
	@%p36 bra 	$L__BB2_68;
	ld.shared.f32 	%f557, [%r245+-104];
	ld.shared.f32 	%f558, [%r244+-48];
	fma.rn.f32 	%f559, %f557, %f558, %f896;
	ld.shared.f32 	%f560, [%r245+-100];
	ld.shared.f32 	%f561, [%r244+-44];
	fma.rn.f32 	%f562, %f560, %f561, %f559;
	ld.shared.f32 	%f563, [%r245+-96];
	ld.shared.f32 	%f564, [%r244+-40];
	fma.rn.f32 	%f565, %f563, %f564, %f562;
	ld.shared.f32 	%f566, [%r245+-92];
	ld.shared.f32 	%f567, [%r244+-36];
	fma.rn.f32 	%f568, %f566, %f567, %f565;
	ld.shared.f32 	%f569, [%r245+-88];
	ld.shared.f32 	%f570, [%r244+-32];
	fma.rn.f32 	%f571, %f569, %f570, %f568;
	ld.shared.f32 	%f572, [%r245+-56];
	ld.shared.f32 	%f573, [%r244+-28];
	fma.rn.f32 	%f574, %f572, %f573, %f571;
	ld.shared.f32 	%f575, [%r245+-52];
	ld.shared.f32 	%f576, [%r244+-24];
	fma.rn.f32 	%f577, %f575, %f576, %f574;
	ld.shared.f32 	%f578, [%r245+-48];
	ld.shared.f32 	%f579, [%r244+-20];
	fma.rn.f32 	%f580, %f578, %f579, %f577;
	ld.shared.f32 	%f581, [%r245+-44];
	ld.shared.f32 	%f582, [%r244+-16];
	fma.rn.f32 	%f583, %f581, %f582, %f580;
	ld.shared.f32 	%f584, [%r245+-40];
	ld.shared.f32 	%f585, [%r244+-12];
	fma.rn.f32 	%f586, %f584, %f585, %f583;
	ld.shared.f32 	%f587, [%r245+-8];
	ld.shared.f32 	%f588, [%r244+-8];
	fma.rn.f32 	%f589, %f587, %f588, %f586;
	ld.shared.f32 	%f590, [%r245+-4];
	ld.shared.f32 	%f591, [%r244+-4];
	fma.rn.f32 	%f592, %f590, %f591, %f589;
	ld.shared.f32 	%f593, [%r245];
	ld.shared.f32 	%f594, [%r244];
	fma.rn.f32 	%f595, %f593, %f594, %f592;
	ld.shared.f32 	%f596, [%r245+4];
	ld.shared.f32 	%f597, [%r244+4];
	fma.rn.f32 	%f598, %f596, %f597, %f595;
	ld.shared.f32 	%f599, [%r245+8];
	ld.shared.f32 	%f600, [%r244+8];
	fma.rn.f32 	%f601, %f599, %f600, %f598;
	ld.shared.f32 	%f602, [%r245+40];
	ld.shared.f32 	%f603, [%r244+12];
	fma.rn.f32 	%f604, %f602, %f603, %f601;
	ld.shared.f32 	%f605, [%r245+44];
	ld.shared.f32 	%f606, [%r244+16];
	fma.rn.f32 	%f607, %f605, %f606, %f604;
	ld.shared.f32 	%f608, [%r245+48];
	ld.shared.f32 	%f609, [%r244+20];
	fma.rn.f32 	%f610, %f608, %f609, %f607;
	ld.shared.f32 	%f611, [%r245+52];
	ld.shared.f32 	%f612, [%r244+24];
	fma.rn.f32 	%f613, %f611, %f612, %f610;
	ld.shared.f32 	%f614, [%r245+56];
	ld.shared.f32 	%f615, [%r244+28];
	fma.rn.f32 	%f616, %f614, %f615, %f613;
	ld.shared.f32 	%f617, [%r245+88];
	ld.shared.f32 	%f618, [%r244+32];
	fma.rn.f32 	%f619, %f617, %f618, %f616;
	ld.shared.f32 	%f620, [%r245+92];
	ld.shared.f32 	%f621, [%r244+36];
	fma.rn.f32 	%f622, %f620, %f621, %f619;
	ld.shared.f32 	%f623, [%r245+96];
	ld.shared.f32 	%f624, [%r244+40];
	fma.rn.f32 	%f625, %f623, %f624, %f622;
	ld.shared.f32 	%f626, [%r245+100];
	ld.shared.f32 	%f627, [%r244+44];
	fma.rn.f32 	%f628, %f626, %f627, %f625;
	ld.shared.f32 	%f629, [%r245+104];
	ld.shared.f32 	%f630, [%r244+48];
	fma.rn.f32 	%f896, %f629, %f630, %f628;
$L__BB2_68:
	add.s32 	%r246, %r246, 576;
	add.s32 	%r245, %r245, 576;
	add.s32 	%r244, %r244, 100;
	setp.ne.s32 	%p37, %r246, 3560;
	@%p37 bra 	$L__BB2_66;
	setp.ne.s32 	%p38, %r12, 0;
	@%p38 bra 	$L__BB2_71;
	add.f32 	%f631, %f19, %f896;
	st.shared.f32 	[%r9], %f631;
$L__BB2_71:
	setp.ne.s32 	%p39, %r13, 0;
	bar.sync 	0;
	@%p39 bra 	$L__BB2_73;
	ld.shared.f32 	%f632, [%r11];
	max.f32 	%f633, %f632, 0f00000000;
	ld.shared.f32 	%f634, [%r11+4];
	max.f32 	%f635, %f633, %f634;
	ld.shared.f32 	%f636, [%r11+112];
	max.f32 	%f637, %f635, %f636;
	ld.shared.f32 	%f638, [%r11+116];
	max.f32 	%f639, %f637, %f638;
	shl.b32 	%r96, %r243, 4;
	add.s32 	%r97, %r14, %r96;
	shl.b32 	%r98, %r97, 2;
	mov.u32 	%r99, _ZZ17_lenet_fusion_newILi250EEvPfPKfS2_S2_S2_S0_PiS3_iE12output_pool2;
	add.s32 	%r100, %r99, %r98;
	st.shared.f32 	[%r100], %f639;
$L__BB2_73:
	add.s32 	%r243, %r243, 1;
	setp.ne.s32 	%p40, %r243, 16;
	@%p40 bra 	$L__BB2_63;
	bar.sync 	0;
	mov.u32 	%r24, %ntid.y;
	setp.gt.u32 	%p41, %r3, 19;
	@%p41 bra 	$L__BB2_104;
	shr.u32 	%r25, %r3, 1;
	shl.b32 	%r101, %r3, 5;
	and.b32  	%r26, %r101, 32;
	setp.ne.s32 	%p42, %r68, 0;
	shl.b32 	%r102, %r25, 2;
	mov.u32 	%r103, _ZZ17_lenet_fusion_newILi250EEvPfPKfS2_S2_S2_S0_PiS3_iE3out;
	add.s32 	%r27, %r103, %r102;
	mov.b32 	%r104, 0;
	st.shared.u32 	[%r27], %r104;
	add.s32 	%r28, %r68, %r26;
	shl.b32 	%r105, %r25, 6;
	add.s32 	%r106, %r105, %r28;
	mul.wide.u32 	%rd29, %r106, 16;
	add.s64 	%rd30, %rd2, %rd29;
	ld.global.nc.v4.f32 	{%f640, %f641, %f642, %f643}, [%rd30];
	shl.b32 	%r107, %r28, 4;
	mov.u32 	%r108, _ZZ17_lenet_fusion_newILi250EEvPfPKfS2_S2_S2_S0_PiS3_iE12output_pool2;
	add.s32 	%r29, %r108, %r107;
	ld.shared.f32 	%f644, [%r29];
	fma.rn.f32 	%f645, %f640, %f644, 0f00000000;
	ld.shared.f32 	%f646, [%r29+4];
	fma.rn.f32 	%f647, %f641, %f646, %f645;
	ld.shared.f32 	%f648, [%r29+8];
	fma.rn.f32 	%f649, %f642, %f648, %f647;
	ld.shared.f32 	%f650, [%r29+12];
	fma.rn.f32 	%f651, %f643, %f650, %f649;
	mov.b32 	%r109, %f651;
	shfl.sync.down.b32	%r110|%p43, %r109, 16, 31, -1;
	mov.b32 	%f652, %r110;
	add.f32 	%f653, %f651, %f652;
	mov.b32 	%r111, %f653;
	shfl.sync.down.b32	%r112|%p44, %r111, 8, 31, -1;
	mov.b32 	%f654, %r112;
	add.f32 	%f655, %f653, %f654;
	mov.b32 	%r113, %f655;
	shfl.sync.down.b32	%r114|%p45, %r113, 4, 31, -1;
	mov.b32 	%f656, %r114;
	add.f32 	%f657, %f655, %f656;
	mov.b32 	%r115, %f657;
	shfl.sync.down.b32	%r116|%p46, %r115, 2, 31, -1;
	mov.b32 	%f658, %r116;
	add.f32 	%f659, %f657, %f658;
	mov.b32 	%r117, %f659;
	shfl.sync.down.b32	%r118|%p47, %r117, 1, 31, -1;
	mov.b32 	%f660, %r118;
	add.f32 	%f23, %f659, %f660;
	@%p42 bra 	$L__BB2_77;
	atom.shared.add.f32 	%f661, [%r27], %f23;
$L__BB2_77:
	add.s32 	%r30, %r25, %r24;
	setp.gt.u32 	%p48, %r30, 9;
	@%p48 bra 	$L__BB2_104;
	setp.ne.s32 	%p49, %r68, 0;
	shl.b32 	%r31, %r24, 2;
	add.s32 	%r32, %r27, %r31;
	mov.b32 	%r119, 0;
	st.shared.u32 	[%r32], %r119;
	add.s32 	%r33, %r28, %r26;
	shl.b32 	%r120, %r30, 6;
	add.s32 	%r121, %r120, %r33;
	mul.wide.u32 	%rd31, %r121, 16;
	add.s64 	%rd32, %rd2, %rd31;
	ld.global.nc.v4.f32 	{%f662, %f663, %f664, %f665}, [%rd32];
	shl.b32 	%r34, %r26, 4;
	add.s32 	%r35, %r29, %r34;
	ld.shared.f32 	%f666, [%r35];
	fma.rn.f32 	%f667, %f662, %f666, 0f00000000;
	ld.shared.f32 	%f668, [%r35+4];
	fma.rn.f32 	%f669, %f663, %f668, %f667;
	ld.shared.f32 	%f670, [%r35+8];
	fma.rn.f32 	%f671, %f664, %f670, %f669;
	ld.shared.f32 	%f672, [%r35+12];
	fma.rn.f32 	%f673, %f665, %f672, %f671;
	mov.b32 	%r122, %f673;
	shfl.sync.down.b32	%r123|%p50, %r122, 16, 31, -1;
	mov.b32 	%f674, %r123;
	add.f32 	%f675, %f673, %f674;
	mov.b32 	%r124, %f675;
	shfl.sync.down.b32	%r125|%p51, %r124, 8, 31, -1;
	mov.b32 	%f676, %r125;
	add.f32 	%f677, %f675, %f676;
	mov.b32 	%r126, %f677;
	shfl.sync.down.b32	%r127|%p52, %r126, 4, 31, -1;
	mov.b32 	%f678, %r127;
	add.f32 	%f679, %f677, %f678;
	mov.b32 	%r128, %f679;
	shfl.sync.down.b32	%r129|%p53, %r128, 2, 31, -1;
	mov.b32 	%f680, %r129;
	add.f32 	%f681, %f679, %f680;
	mov.b32 	%r130, %f681;
	shfl.sync.down.b32	%r131|%p54, %r130, 1, 31, -1;
	mov.b32 	%f682, %r131;
	add.f32 	%f24, %f681, %f682;
	@%p49 bra 	$L__BB2_80;
	atom.shared.add.f32 	%f683, [%r32], %f24;
$L__BB2_80:
	add.s32 	%r36, %r30, %r24;
	setp.gt.u32 	%p55, %r36, 9;
	@%p55 bra 	$L__BB2_104;
	setp.ne.s32 	%p56, %r68, 0;
	add.s32 	%r37, %r32, %r31;
	mov.b32 	%r132, 0;
	st.shared.u32 	[%r37], %r132;
	add.s32 	%r38, %r33, %r26;
	shl.b32 	%r133, %r36, 6;
	add.s32 	%r134, %r133, %r38;
	mul.wide.u32 	%rd33, %r134, 16;
	add.s64 	%rd34, %rd2, %rd33;
	ld.global.nc.v4.f32 	{%f684, %f685, %f686, %f687}, [%rd34];
	add.s32 	%r39, %r35, %r34;
	ld.shared.f32 	%f688, [%r39];
	fma.rn.f32 	%f689, %f684, %f688, 0f00000000;
	ld.shared.f32 	%f690, [%r39+4];
	fma.rn.f32 	%f691, %f685, %f690, %f689;
	ld.shared.f32 	%f692, [%r39+8];
	fma.rn.f32 	%f693, %f686, %f692, %f691;
	ld.shared.f32 	%f694, [%r39+12];
	fma.rn.f32 	%f695, %f687, %f694, %f693;
	mov.b32 	%r135, %f695;
	shfl.sync.down.b32	%r136|%p57, %r135, 16, 31, -1;
	mov.b32 	%f696, %r136;
	add.f32 	%f697, %f695, %f696;
	mov.b32 	%r137, %f697;
	shfl.sync.down.b32	%r138|%p58, %r137, 8, 31, -1;
	mov.b32 	%f698, %r138;
	add.f32 	%f699, %f697, %f698;
	mov.b32 	%r139, %f699;
	shfl.sync.down.b32	%r140|%p59, %r139, 4, 31, -1;
	mov.b32 	%f700, %r140;
	add.f32 	%f701, %f699, %f700;
	mov.b32 	%r141, %f701;
	shfl.sync.down.b32	%r142|%p60, %r141, 2, 31, -1;
	mov.b32 	%f702, %r142;
	add.f32 	%f703, %f701, %f702;
	mov.b32 	%r143, %f703;
	shfl.sync.down.b32	%r144|%p61, %r143, 1, 31, -1;
	mov.b32 	%f704, %r144;
	add.f32 	%f25, %f703, %f704;
	@%p56 bra 	$L__BB2_83;
	atom.shared.add.f32 	%f705, [%r37], %f25;
$L__BB2_83:
	add.s32 	%r40, %r36, %r24;
	setp.gt.u32 	%p62, %r40, 9;
	@%p62 bra 	$L__BB2_104;
	setp.ne.s32 	%p63, %r68, 0;
	add.s32 	%r41, %r37, %r31;
	mov.b32 	%r145, 0;
	st.shared.u32 	[%r41], %r145;
	add.s32 	%r42, %r38, %r26;
	shl.b32 	%r146, %r40, 6;
	add.s32 	%r147, %r146, %r42;
	mul.wide.u32 	%rd35, %r147, 16;
	add.s64 	%rd36, %rd2, %rd35;
	ld.global.nc.v4.f32 	{%f706, %f707, %f708, %f709}, [%rd36];
	add.s32 	%r43, %r39, %r34;
	ld.shared.f32 	%f710, [%r43];
	fma.rn.f32 	%f711, %f706, %f710, 0f00000000;
	ld.shared.f32 	%f712, [%r43+4];
	fma.rn.f32 	%f713, %f707, %f712, %f711;
	ld.shared.f32 	%f714, [%r43+8];
	fma.rn.f32 	%f715, %f708, %f714, %f713;
	ld.shared.f32 	%f716, [%r43+12];
	fma.rn.f32 	%f717, %f709, %f716, %f715;
	mov.b32 	%r148, %f717;
	shfl.sync.down.b32	%r149|%p64, %r148, 16, 31, -1;
	mov.b32 	%f718, %r149;
	add.f32 	%f719, %f717, %f718;
	mov.b32 	%r150, %f719;
	shfl.sync.down.b32	%r151|%p65, %r150, 8, 31, -1;
	mov.b32 	%f720, %r151;
	add.f32 	%f721, %f719, %f720;
	mov.b32 	%r152, %f721;
	shfl.sync.down.b32	%r153|%p66, %r152, 4, 31, -1;
	mov.b32 	%f722, %r153;
	add.f32 	%f723, %f721, %f722;
	mov.b32 	%r154, %f723;
	shfl.sync.down.b32	%r155|%p67, %r154, 2, 31, -1;
	mov.b32 	%f724, %r155;
	add.f32 	%f725, %f723, %f724;
	mov.b32 	%r156, %f725;
	shfl.sync.down.b32	%r157|%p68, %r156, 1, 31, -1;
	mov.b32 	%f726, %r157;
	add.f32 	%f26, %f725, %f726;
	@%p63 bra 	$L__BB2_86;
	atom.shared.add.f32 	%f727, [%r41], %f26;
$L__BB2_86:
	add.s32 	%r44, %r40, %r24;
	setp.gt.u32 	%p69, %r44, 9;
	@%p69 bra 	$L__BB2_104;
	setp.ne.s32 	%p70, %r68, 0;
	add.s32 	%r45, %r41, %r31;
	mov.b32 	%r158, 0;
	st.shared.u32 	[%r45], %r158;
	add.s32 	%r46, %r42, %r26;
	shl.b32 	%r159, %r44, 6;
	add.s32 	%r160, %r159, %r46;
	mul.wide.u32 	%rd37, %r160, 16;
	add.s64 	%rd38, %rd2, %rd37;
	ld.global.nc.v4.f32 	{%f728, %f729, %f730, %f731}, [%rd38];
	add.s32 	%r47, %r43, %r34;
	ld.shared.f32 	%f732, [%r47];
	fma.rn.f32 	%f733, %f728, %f732, 0f00000000;
	ld.shared.f32 	%f734, [%r47+4];
	fma.rn.f32 	%f735, %f729, %f734, %f733;
	ld.shared.f32 	%f736, [%r47+8];
	fma.rn.f32 	%f737, %f730, %f736, %f735;
	ld.shared.f32 	%f738, [%r47+12];
	fma.rn.f32 	%f739, %f731, %f738, %f737;
	mov.b32 	%r161, %f739;
	shfl.sync.down.b32	%r162|%p71, %r161, 16, 31, -1;
	mov.b32 	%f740, %r162;
	add.f32 	%f741, %f739, %f740;
	mov.b32 	%r163, %f741;
	shfl.sync.down.b32	%r164|%p72, %r163, 8, 31, -1;
	mov.b32 	%f742, %r164;
	add.f32 	%f743, %f741, %f742;
	mov.b32 	%r165, %f743;
	shfl.sync.down.b32	%r166|%p73, %r165, 4, 31, -1;
	mov.b32 	%f744, %r166;
	add.f32 	%f745, %f743, %f744;
	mov.b32 	%r167, %f745;
	shfl.sync.down.b32	%r168|%p74, %r167, 2, 31, -1;
	mov.b32 	%f746, %r168;
	add.f32 	%f747, %f745, %f746;
	mov.b32 	%r169, %f747;
	shfl.sync.down.b32	%r170|%p75, %r169, 1, 31, -1;
	mov.b32 	%f748, %r170;
	add.f32 	%f27, %f747, %f748;
	@%p70 bra 	$L__BB2_89;
	atom.shared.add.f32 	%f749, [%r45], %f27;
$L__BB2_89:
	add.s32 	%r48, %r44, %r24;
	setp.gt.u32 	%p76, %r48, 9;
	@%p76 bra 	$L__BB2_104;
	setp.ne.s32 	%p77, %r68, 0;
	add.s32 	%r49, %r45, %r31;
	mov.b32 	%r171, 0;
	st.shared.u32 	[%r49], %r171;
	add.s32 	%r50, %r46, %r26;
	shl.b32 	%r172, %r48, 6;
	add.s32 	%r173, %r172, %r50;
	mul.wide.u32 	%rd39, %r173, 16;
	add.s64 	%rd40, %rd2, %rd39;
	ld.global.nc.v4.f32 	{%f750, %f751, %f752, %f753}, [%rd40];
	add.s32 	%r51, %r47, %r34;
	ld.shared.f32 	%f754, [%r51];
	fma.rn.f32 	%f755, %f750, %f754, 0f00000000;
	ld.shared.f32 	%f756, [%r51+4];
	fma.rn.f32 	%f757, %f751, %f756, %f755;
	ld.shared.f32 	%f758, [%r51+8];
	fma.rn.f32 	%f759, %f752, %f758, %f757;
	ld.shared.f32 	%f760, [%r51+12];
	fma.rn.f32 	%f761, %f753, %f760, %f759;
	mov.b32 	%r174, %f761;
	shfl.sync.down.b32	%r175|%p78, %r174, 16, 31, -1;
	mov.b32 	%f762, %r175;
	add.f32 	%f763, %f761, %f762;
	mov.b32 	%r176, %f763;
	shfl.sync.down.b32	%r177|%p79, %r176, 8, 31, -1;
	mov.b32 	%f764, %r177;
	add.f32 	%f765, %f763, %f764;
	mov.b32 	%r178, %f765;
	shfl.sync.down.b32	%r179|%p80, %r178, 4, 31, -1;
	mov.b32 	%f766, %r179;
	add.f32 	%f767, %f765, %f766;
	mov.b32 	%r180, %f767;
	shfl.sync.down.b32	%r181|%p81, %r180, 2, 31, -1;
	mov.b32 	%f768, %r181;
	add.f32 	%f769, %f767, %f768;
	mov.b32 	%r182, %f769;
	shfl.sync.down.b32	%r183|%p82, %r182, 1, 31, -1;
	mov.b32 	%f770, %r183;
	add.f32 	%f28, %f769, %f770;
	@%p77 bra 	$L__BB2_92;
	atom.shared.add.f32 	%f771, [%r49], %f28;
$L__BB2_92:
	add.s32 	%r52, %r48, %r24;
	setp.gt.u32 	%p83, %r52, 9;
	@%p83 bra 	$L__BB2_104;
	setp.ne.s32 	%p84, %r68, 0;
	add.s32 	%r53, %r49, %r31;
	mov.b32 	%r184, 0;
	st.shared.u32 	[%r53], %r184;
	add.s32 	%r54, %r50, %r26;
	shl.b32 	%r185, %r52, 6;
	add.s32 	%r186, %r185, %r54;
	mul.wide.u32 	%rd41, %r186, 16;
	add.s64 	%rd42, %rd2, %rd41;
	ld.global.nc.v4.f32 	{%f772, %f773, %f774, %f775}, [%rd42];
	add.s32 	%r55, %r51, %r34;
	ld.shared.f32 	%f776, [%r55];
	fma.rn.f32 	%f777, %f772, %f776, 0f00000000;
	ld.shared.f32 	%f778, [%r55+4];
	fma.rn.f32 	%f779, %f773, %f778, %f777;
	ld.shared.f32 	%f780, [%r55+8];
	fma.rn.f32 	%f781, %f774, %f780, %f779;
	ld.shared.f32 	%f782, [%r55+12];
	fma.rn.f32 	%f783, %f775, %f782, %f781;
	mov.b32 	%r187, %f783;
	shfl.sync.down.b32	%r188|%p85, %r187, 16, 31, -1;
	mov.b32 	%f784, %r188;
	add.f32 	%f785, %f783, %f784;
	mov.b32 	%r189, %f785;
	shfl.sync.down.b32	%r190|%p86, %r189, 8, 31, -1;
	mov.b32 	%f786, %r190;
	add.f32 	%f787, %f785, %f786;
	mov.b32 	%r191, %f787;
	shfl.sync.down.b32	%r192|%p87, %r191, 4, 31, -1;
	mov.b32 	%f788, %r192;
	add.f32 	%f789, %f787, %f788;
	mov.b32 	%r193, %f789;
	shfl.sync.down.b32	%r194|%p88, %r193, 2, 31, -1;
	mov.b32 	%f790, %r194;
	add.f32 	%f791, %f789, %f790;
	mov.b32 	%r195, %f791;
	shfl.sync.down.b32	%r196|%p89, %r195, 1, 31, -1;
	mov.b32 	%f792, %r196;
	add.f32 	%f29, %f791, %f792;
	@%p84 bra 	$L__BB2_95;
	atom.shared.add.f32 	%f793, [%r53], %f29;
$L__BB2_95:
	add.s32 	%r56, %r52, %r24;
	setp.gt.u32 	%p90, %r56, 9;
	@%p90 bra 	$L__BB2_104;
	setp.ne.s32 	%p91, %r68, 0;
	add.s32 	%r57, %r53, %r31;
	mov.b32 	%r197, 0;
	st.shared.u32 	[%r57], %r197;
	add.s32 	%r58, %r54, %r26;
	shl.b32 	%r198, %r56, 6;
	add.s32 	%r199, %r198, %r58;
	mul.wide.u32 	%rd43, %r199, 16;
	add.s64 	%rd44, %rd2, %rd43;
	ld.global.nc.v4.f32 	{%f794, %f795, %f796, %f797}, [%rd44];
	add.s32 	%r59, %r55, %r34;
	ld.shared.f32 	%f798, [%r59];
	fma.rn.f32 	%f799, %f794, %f798, 0f00000000;
	ld.shared.f32 	%f800, [%r59+4];
	fma.rn.f32 	%f801, %f795, %f800, %f799;
	ld.shared.f32 	%f802, [%r59+8];
	fma.rn.f32 	%f803, %f796, %f802, %f801;
	ld.shared.f32 	%f804, [%r59+12];
	fma.rn.f32 	%f805, %f797, %f804, %f803;
	mov.b32 	%r200, %f805;
	shfl.sync.down.b32	%r201|%p92, %r200, 16, 31, -1;
	mov.b32 	%f806, %r201;
	add.f32 	%f807, %f805, %f806;
	mov.b32 	%r202, %f807;
	shfl.sync.down.b32	%r203|%p93, %r202, 8, 31, -1;
	mov.b32 	%f808, %r203;
	add.f32 	%f809, %f807, %f808;
	mov.b32 	%r204, %f809;
	shfl.sync.down.b32	%r205|%p94, %r204, 4, 31, -1;
	mov.b32 	%f810, %r205;
	add.f32 	%f811, %f809, %f810;
	mov.b32 	%r206, %f811;
	shfl.sync.down.b32	%r207|%p95, %r206, 2, 31, -1;
	mov.b32 	%f812, %r207;
	add.f32 	%f813, %f811, %f812;
	mov.b32 	%r208, %f813;
	shfl.sync.down.b32	%r209|%p96, %r208, 1, 31, -1;
	mov.b32 	%f814, %r209;
	add.f32 	%f30, %f813, %f814;
	@%p91 bra 	$L__BB2_98;
	atom.shared.add.f32 	%f815, [%r57], %f30;
$L__BB2_98:
	add.s32 	%r60, %r56, %r24;
	setp.gt.u32 	%p97, %r60, 9;
	@%p97 bra 	$L__BB2_104;
	setp.ne.s32 	%p98, %r68, 0;
	add.s32 	%r61, %r57, %r31;
	mov.b32 	%r210, 0;
	st.shared.u32 	[%r61], %r210;
	add.s32 	%r62, %r58, %r26;
	shl.b32 	%r211, %r60, 6;
	add.s32 	%r212, %r211, %r62;
	mul.wide.u32 	%rd45, %r212, 16;
	add.s64 	%rd46, %rd2, %rd45;
	ld.global.nc.v4.f32 	{%f816, %f817, %f818, %f819}, [%rd46];
	add.s32 	%r63, %r59, %r34;
	ld.shared.f32 	%f820, [%r63];
	fma.rn.f32 	%f821, %f816, %f820, 0f00000000;
	ld.shared.f32 	%f822, [%r63+4];
	fma.rn.f32 	%f823, %f817, %f822, %f821;
	ld.shared.f32 	%f824, [%r63+8];
	fma.rn.f32 	%f825, %f818, %f824, %f823;
	ld.shared.f32 	%f826, [%r63+12];
	fma.rn.f32 	%f827, %f819, %f826, %f825;
	mov.b32 	%r213, %f827;
	shfl.sync.down.b32	%r214|%p99, %r213, 16, 31, -1;
	mov.b32 	%f828, %r214;
	add.f32 	%f829, %f827, %f828;
	mov.b32 	%r215, %f829;
	shfl.sync.down.b32	%r216|%p100, %r215, 8, 31, -1;
	mov.b32 	%f830, %r216;
	add.f32 	%f831, %f829, %f830;
	mov.b32 	%r217, %f831;
	shfl.sync.down.b32	%r218|%p101, %r217, 4, 31, -1;
	mov.b32 	%f832, %r218;
	add.f32 	%f833, %f831, %f832;
	mov.b32 	%r219, %f833;
	shfl.sync.down.b32	%r220|%p102, %r219, 2, 31, -1;
	mov.b32 	%f834, %r220;
	add.f32 	%f835, %f833, %f834;
	mov.b32 	%r221, %f835;
	shfl.sync.down.b32	%r222|%p103, %r221, 1, 31, -1;
	mov.b32 	%f836, %r222;
	add.f32 	%f31, %f835, %f836;
	@%p98 bra 	$L__BB2_101;
	atom.shared.add.f32 	%f837, [%r61], %f31;
$L__BB2_101:
	add.s32 	%r64, %r60, %r24;
	setp.gt.u32 	%p104, %r64, 9;
	@%p104 bra 	$L__BB2_104;
	setp.ne.s32 	%p105, %r68, 0;
	add.s32 	%r65, %r61, %r31;
	mov.b32 	%r223, 0;
	st.shared.u32 	[%r65], %r223;
	add.s32 	%r224, %r62, %r26;
	shl.b32 	%r225, %r64, 6;
	add.s32 	%r226, %r225, %r224;
	mul.wide.u32 	%rd47, %r226, 16;
	add.s64 	%rd48, %rd2, %rd47;
	ld.global.nc.v4.f32 	{%f838, %f839, %f840, %f841}, [%rd48];
	add.s32 	%r227, %r63, %r34;
	ld.shared.f32 	%f842, [%r227];
	fma.rn.f32 	%f843, %f838, %f842, 0f00000000;
	ld.shared.f32 	%f844, [%r227+4];
	fma.rn.f32 	%f845, %f839, %f844, %f843;
	ld.shared.f32 	%f846, [%r227+8];
	fma.rn.f32 	%f847, %f840, %f846, %f845;
	ld.shared.f32 	%f848, [%r227+12];
	fma.rn.f32 	%f849, %f841, %f848, %f847;
	mov.b32 	%r228, %f849;
	shfl.sync.down.b32	%r229|%p106, %r228, 16, 31, -1;
	mov.b32 	%f850, %r229;
	add.f32 	%f851, %f849, %f850;
	mov.b32 	%r230, %f851;
	shfl.sync.down.b32	%r231|%p107, %r230, 8, 31, -1;
	mov.b32 	%f852, %r231;
	add.f32 	%f853, %f851, %f852;
	mov.b32 	%r232, %f853;
	shfl.sync.down.b32	%r233|%p108, %r232, 4, 31, -1;
	mov.b32 	%f854, %r233;
	add.f32 	%f855, %f853, %f854;
	mov.b32 	%r234, %f855;
	shfl.sync.down.b32	%r235|%p109, %r234, 2, 31, -1;
	mov.b32 	%f856, %r235;
	add.f32 	%f857, %f855, %f856;
	mov.b32 	%r236, %f857;
	shfl.sync.down.b32	%r237|%p110, %r236, 1, 31, -1;
	mov.b32 	%f858, %r237;
	add.f32 	%f32, %f857, %f858;
	@%p105 bra 	$L__BB2_104;
	atom.shared.add.f32 	%f859, [%r65], %f32;
$L__BB2_104:
	bar.sync 	0;
	mov.u32 	%r238, %ntid.x;
	mul.lo.s32 	%r239, %r3, %r238;
	or.b32  	%r240, %r239, %r68;
	setp.ne.s32 	%p111, %r240, 0;
	@%p111 bra 	$L__BB2_106;
	ld.shared.f32 	%f860, [_ZZ17_lenet_fusion_newILi250EEvPfPKfS2_S2_S2_S0_PiS3_iE3out];
	max.f32 	%f861, %f860, 0fCE6E6B28;
	ld.shared.f32 	%f862, [_ZZ17_lenet_fusion_newILi250EEvPfPKfS2_S2_S2_S0_PiS3_iE3out+4];
	setp.lt.f32 	%p112, %f861, %f862;
	selp.f32 	%f863, %f862, %f861, %p112;
	selp.f32 	%f864, 0f3F800000, 0f00000000, %p112;
	ld.shared.f32 	%f865, [_ZZ17_lenet_fusion_newILi250EEvPfPKfS2_S2_S2_S0_PiS3_iE3out+8];
	setp.lt.f32 	%p113, %f863, %f865;
	selp.f32 	%f866, %f865, %f863, %p113;
	selp.f32 	%f867, 0f40000000, %f864, %p113;
	ld.shared.f32 	%f868, [_ZZ17_lenet_fusion_newILi250EEvPfPKfS2_S2_S2_S0_PiS3_iE3out+12];
	setp.lt.f32 	%p114, %f866, %f868;
	selp.f32 	%f869, %f868, %f866, %p114;
	selp.f32 	%f870, 0f40400000, %f867, %p114;
	ld.shared.f32 	%f871, [_ZZ17_lenet_fusion_newILi250EEvPfPKfS2_S2_S2_S0_PiS3_iE3out+16];
	setp.lt.f32 	%p115, %f869, %f871;
	selp.f32 	%f872, %f871, %f869, %p115;
	selp.f32 	%f873, 0f40800000, %f870, %p115;
	ld.shared.f32 	%f874, [_ZZ17_lenet_fusion_newILi250EEvPfPKfS2_S2_S2_S0_PiS3_iE3out+20];
	setp.lt.f32 	%p116, %f872, %f874;
	selp.f32 	%f875, %f874, %f872, %p116;
	selp.f32 	%f876, 0f40A00000, %f873, %p116;
	ld.shared.f32 	%f877, [_ZZ17_lenet_fusion_newILi250EEvPfPKfS2_S2_S2_S0_PiS3_iE3out+24];
	setp.lt.f32 	%p117, %f875, %f877;
	selp.f32 	%f878, %f877, %f875, %p117;
	selp.f32 	%f879, 0f40C00000, %f876, %p117;
	ld.shared.f32 	%f880, [_ZZ17_lenet_fusion_newILi250EEvPfPKfS2_S2_S2_S0_PiS3_iE3out+28];
	setp.lt.f32 	%p118, %f878, %f880;
	selp.f32 	%f881, %f880, %f878, %p118;
	selp.f32 	%f882, 0f40E00000, %f879, %p118;
	ld.shared.f32 	%f883, [_ZZ17_lenet_fusion_newILi250EEvPfPKfS2_S2_S2_S0_PiS3_iE3out+32];
	setp.lt.f32 	%p119, %f881, %f883;
	selp.f32 	%f884, %f883, %f881, %p119;
	selp.f32 	%f885, 0f41000000, %f882, %p119;
	ld.shared.f32 	%f886, [_ZZ17_lenet_fusion_newILi250EEvPfPKfS2_S2_S2_S0_PiS3_iE3out+36];
	setp.lt.f32 	%p120, %f884, %f886;
	selp.f32 	%f887, 0f41100000, %f885, %p120;
	cvt.rn.f32.s32 	%f888, %r2;
	setp.eq.f32 	%p121, %f887, %f888;
	selp.u32 	%r241, 1, 0, %p121;
	cvta.to.global.u64 	%rd49, %rd10;
	atom.global.add.u32 	%r242, [%rd49], %r241;
$L__BB2_106:
	ret;

}


// ===== COMPILED SASS (sm_100) =====

	.target	sm_100

	.elftype	@"ET_EXEC"


//--------------------- .note.nv.tkinfo           --------------------------
	.section	.note.nv.tkinfo,"",@"SHT_NOTE"
	.sectionflags	@"SHF_NOTE_NV_TKINFO"
	.tkinfo
        /*0018*/ 	.word	0x00000002
        /*0030*/ 	.string	""
        /*0030*/ 	.string	"ptxas"
        /*0030*/ 	.string	"Cuda compilation tools, release 13.0, V13.0.88"
        /*0030*/ 	.string	"Build cuda_13.0.r13.0/compiler.36424714_0"
        /*0030*/ 	.string	"-arch sm_100 -m 64 "



//--------------------- .note.nv.cuinfo           --------------------------
	.section	.note.nv.cuinfo,"",@"SHT_NOTE"
	.sectionflags	@"SHF_NOTE_NV_CUINFO"
        /*0018*/ 	.short	0x0002
        /*001a*/ 	.short	0x0064
        /*001c*/ 	.short	0x0082
	.zero		2


//--------------------- .nv.info                  --------------------------
	.section	.nv.info,"",@"SHT_CUDA_INFO"
	.align	4


	//----- nvinfo : EIATTR_REGCOUNT
	.align		4
        /*0000*/ 	.byte	0x04, 0x2f
        /*0002*/ 	.short	(.L_1 - .L_0)
	.align		4
.L_0:
        /*0004*/ 	.word	index@(_Z10add_arraysPiS_S_i)
        /*0008*/ 	.word	0x0000000c


	//----- nvinfo : EIATTR_FRAME_SIZE
	.align		4
.L_1:
        /*000c*/ 	.byte	0x04, 0x11
        /*000e*/ 	.short	(.L_3 - .L_2)
	.align		4
.L_2:
        /*0010*/ 	.word	index@(_Z10add_arraysPiS_S_i)
        /*0014*/ 	.word	0x00000000


	//----- nvinfo : EIATTR_REGCOUNT
	.align		4
.L_3:
        /*0018*/ 	.byte	0x04, 0x2f
        /*001a*/ 	.short	(.L_5 - .L_4)
	.align		4
.L_4:
        /*001c*/ 	.word	index@(_Z6reducePiS_S_i)
        /*0020*/ 	.word	0x0000000f


	//----- nvinfo : EIATTR_FRAME_SIZE
	.align		4
.L_5:
        /*0024*/ 	.byte	0x04, 0x11
        /*0026*/ 	.short	(.L_7 - .L_6)
	.align		4
.L_6:
        /*0028*/ 	.word	index@(_Z6reducePiS_S_i)
        /*002c*/ 	.word	0x00000000


	//----- nvinfo : EIATTR_REGCOUNT
	.align		4
.L_7:
        /*0030*/ 	.byte	0x04, 0x2f
        /*0032*/ 	.short	(.L_9 - .L_8)
	.align		4
.L_8:
        /*0034*/ 	.word	index@(_Z17_lenet_fusion_newILi250EEvPfPKfS2_S2_S2_S0_PiS3_i)
        /*0038*/ 	.word	0x00000020


	//----- nvinfo : EIATTR_FRAME_SIZE
	.align		4
.L_9:
        /*003c*/ 	.byte	0x04, 0x11
        /*003e*/ 	.short	(.L_11 - .L_10)
	.align		4
.L_10:
        /*0040*/ 	.word	index@(_Z17_lenet_fusion_newILi250EEvPfPKfS2_S2_S2_S0_PiS3_i)
        /*0044*/ 	.word	0x00000000


	//----- nvinfo : EIATTR_MIN_STACK_SIZE
	.align		4
.L_11:
        /*0048*/ 	.byte	0x04, 0x12
        /*004a*/ 	.short	(.L_13 - .L_12)
	.align		4
.L_12:
        /*004c*/ 	.word	index@(_Z17_lenet_fusion_newILi250EEvPfPKfS2_S2_S2_S0_PiS3_i)
        /*0050*/ 	.word	0x00000000


	//----- nvinfo : EIATTR_MIN_STACK_SIZE
	.align		4
.L_13:
        /*0054*/ 	.byte	0x04, 0x12
        /*0056*/ 	.short	(.L_15 - .L_14)
	.align		4
.L_14:
        /*0058*/ 	.word	index@(_Z6reducePiS_S_i)
        /*005c*/ 	.word	0x00000000


	//----- nvinfo : EIATTR_MIN_STACK_SIZE
	.align		4
.L_15:
        /*0060*/ 	.byte	0x04, 0x12
        /*0062*/ 	.short	(.L_17 - .L_16)
	.align		4
.L_16:
        /*0064*/ 	.word	index@(_Z10add_arraysPiS_S_i)
        /*0068*/ 	.word	0x00000000
.L_17:


//--------------------- .nv.compat                --------------------------
	.section	.nv.compat,"",@"SHT_CUDA_COMPAT_INFO"
	.align	4
        /*0000*/ 	.byte	0x02, 0x09, 0x00, 0x00, 0x02, 0x02, 0x01, 0x00, 0x02, 0x05, 0x05, 0x00, 0x03, 0x07, 0x01, 0x01
        /*0010*/ 	.byte	0x02, 0x03, 0x00, 0x00, 0x02, 0x06, 0x01, 0x00, 0x04, 0x0b, 0x08, 0x00, 0x09, 0x00, 0x00, 0x00
        /*0020*/ 	.byte	0x00, 0x00, 0x00, 0x00


//--------------------- .nv.info._Z17_lenet_fusion_newILi250EEvPfPKfS2_S2_S2_S0_PiS3_i --------------------------
	.section	.nv.info._Z17_lenet_fusion_newILi250EEvPfPKfS2_S2_S2_S0_PiS3_i,"",@"SHT_CUDA_INFO"
	.sectionflags	@""
	.align	4


	//----- nvinfo : EIATTR_CUDA_API_VERSION
	.align		4
        /*0000*/ 	.byte	0x04, 0x37
        /*0002*/ 	.short	(.L_19 - .L_18)
.L_18:
        /*0004*/ 	.word	0x00000082


	//----- nvinfo : EIATTR_KPARAM_INFO
	.align		4
.L_19:
        /*0008*/ 	.byte	0x04, 0x17
        /*000a*/ 	.short	(.L_21 - .L_20)
.L_20:
        /*000c*/ 	.word	0x00000000
        /*0010*/ 	.short	0x0008
        /*0012*/ 	.short	0x0040
        /*0014*/ 	.byte	0x00, 0xf0, 0x11, 0x00


	//----- nvinfo : EIATTR_KPARAM_INFO
	.align		4
.L_21:
        /*0018*/ 	.byte	0x04, 0x17
        /*001a*/ 	.short	(.L_23 - .L_22)
.L_22:
        /*001c*/ 	.word	0x00000000
        /*0020*/ 	.short	0x0007
        /*0022*/ 	.short	0x0038
        /*0024*/ 	.byte	0x00, 0xf5, 0x21, 0x00


	//----- nvinfo : EIATTR_KPARAM_INFO
	.align		4
.L_23:
        /*0028*/ 	.byte	0x04, 0x17
        /*002a*/ 	.short	(.L_25 - .L_24)
.L_24:
        /*002c*/ 	.word	0x00000000
        /*0030*/ 	.short	0x0006
        /*0032*/ 	.short	0x0030
        /*0034*/ 	.byte	0x00, 0xf5, 0x21, 0x00


	//----- nvinfo : EIATTR_KPARAM_INFO
	.align		4
.L_25:
        /*0038*/ 	.byte	0x04, 0x17
        /*003a*/ 	.short	(.L_27 - .L_26)
.L_26:
        /*003c*/ 	.word	0x00000000
        /*0040*/ 	.short	0x0005
        /*0042*/ 	.short	0x0028
        /*0044*/ 	.byte	0x00, 0xf5, 0x21, 0x00


	//----- nvinfo : EIATTR_KPARAM_INFO
	.align		4
.L_27:
        /*0048*/ 	.byte	0x04, 0x17
        /*004a*/ 	.short	(.L_29 - .L_28)
.L_28:
        /*004c*/ 	.word	0x00000000
        /*0050*/ 	.short	0x0004
        /*0052*/ 	.short	0x0020
        /*0054*/ 	.byte	0x00, 0xf5, 0x21, 0x00


	//----- nvinfo : EIATTR_KPARAM_INFO
	.align		4
.L_29:
        /*0058*/ 	.byte	0x04, 0x17
        /*005a*/ 	.short	(.L_31 - .L_30)
.L_30:
        /*005c*/ 	.word	0x00000000
        /*0060*/ 	.short	0x0003
        /*0062*/ 	.short	0x0018
        /*0064*/ 	.byte	0x00, 0xf5, 0x21, 0x00


	//----- nvinfo : EIATTR_KPARAM_INFO
	.align		4
.L_31:
        /*0068*/ 	.byte	0x04, 0x17
        /*006a*/ 	.short	(.L_33 - .L_32)
.L_32:
        /*006c*/ 	.word	0x00000000
        /*0070*/ 	.short	0x0002
        /*0072*/ 	.short	0x0010
        /*0074*/ 	.byte	0x00, 0xf5, 0x21, 0x00


	//----- nvinfo : EIATTR_KPARAM_INFO
	.align		4
.L_33:
        /*0078*/ 	.byte	0x04, 0x17
        /*007a*/ 	.short	(.L_35 - .L_34)
.L_34:
        /*007c*/ 	.word	0x00000000
        /*0080*/ 	.short	0x0001
        /*0082*/ 	.short	0x0008
        /*0084*/ 	.byte	0x00, 0xf5, 0x21, 0x00


	//----- nvinfo : EIATTR_KPARAM_INFO
	.align		4
.L_35:
        /*0088*/ 	.byte	0x04, 0x17
        /*008a*/ 	.short	(.L_37 - .L_36)
.L_36:
        /*008c*/ 	.word	0x00000000
        /*0090*/ 	.short	0x0000
        /*0092*/ 	.short	0x0000
        /*0094*/ 	.byte	0x00, 0xf5, 0x21, 0x00


	//----- nvinfo : EIATTR_SPARSE_MMA_MASK
	.align		4
.L_37:
        /*0098*/ 	.byte	0x03, 0x50
        /*009a*/ 	.short	0x0000


	//----- nvinfo : EIATTR_MAXREG_COUNT
	.align		4
        /*009c*/ 	.byte	0x03, 0x1b
        /*009e*/ 	.short	0x00ff


	//----- nvinfo : EIATTR_NUM_BARRIERS
	.align		4
        /*00a0*/ 	.byte	0x02, 0x4c
        /*00a2*/ 	.byte	0x01
	.zero		1


	//----- nvinfo : EIATTR_MERCURY_ISA_VERSION
	.align		4
        /*00a4*/ 	.byte	0x03, 0x5f
        /*00a6*/ 	.short	0x0101


	//----- nvinfo : EIATTR_INT_WARP_WIDE_INSTR_OFFSETS
	.align		4
        /*00a8*/ 	.byte	0x04, 0x31
        /*00aa*/ 	.short	(.L_39 - .L_38)


	//   ....[0]....
.L_38:
        /*00ac*/ 	.word	0x00003ed0


	//----- nvinfo : EIATTR_COOP_GROUP_MASK_REGIDS
	.align		4
.L_39:
        /*00b0*/ 	.byte	0x04, 0x29
        /*00b2*/ 	.short	(.L_41 - .L_40)


	//   ....[0]....
.L_40:
        /*00b4*/ 	.word	0xffffffff


	//   ....[1]....
        /*00b8*/ 	.word	0xffffffff


	//   ....[2]....
        /*00bc*/ 	.word	0xffffffff


	//   ....[3]....
        /*00c0*/ 	.word	0xffffffff


	//   ....[4]....
        /*00c4*/ 	.word	0xffffffff


	//   ....[5]....
        /*00c8*/ 	.word	0xffffffff


	//   ....[6]....
        /*00cc*/ 	.word	0xffffffff


	//   ....[7]....
        /*00d0*/ 	.word	0xffffffff


	//   ....[8]....
        /*00d4*/ 	.word	0xffffffff


	//   ....[9]....
        /*00d8*/ 	.word	0xffffffff


	//   ....[10]....
        /*00dc*/ 	.word	0xffffffff


	//   ....[11]....
        /*00e0*/ 	.word	0xffffffff


	//   ....[12]....
        /*00e4*/ 	.word	0xffffffff


	//   ....[13]....
        /*00e8*/ 	.word	0xffffffff


	//   ....[14]....
        /*00ec*/ 	.word	0xffffffff


	//   ....[15]....
        /*00f0*/ 	.word	0xffffffff


	//   ....[16]....
        /*00f4*/ 	.word	0xffffffff


	//   ....[17]....
        /*00f8*/ 	.word	0xffffffff


	//   ....[18]....
        /*00fc*/ 	.word	0xffffffff


	//   ....[19]....
        /*0100*/ 	.word	0xffffffff


	//   ....[20]....
        /*0104*/ 	.word	0xffffffff


	//   ....[21]....
        /*0108*/ 	.word	0xffffffff


	//   ....[22]....
        /*010c*/ 	.word	0xffffffff


	//   ....[23]....
        /*0110*/ 	.word	0xffffffff


	//   ....[24]....
        /*0114*/ 	.word	0xffffffff


	//   ....[25]....
        /*0118*/ 	.word	0xffffffff


	//   ....[26]....
        /*011c*/ 	.word	0xffffffff


	//   ....[27]....
        /*0120*/ 	.word	0xffffffff


	//   ....[28]....
        /*0124*/ 	.word	0xffffffff


	//   ....[29]....
        /*0128*/ 	.word	0xffffffff


	//   ....[30]....
        /*012c*/ 	.word	0xffffffff


	//   ....[31]....
        /*0130*/ 	.word	0xffffffff


	//   ....[32]....
        /*0134*/ 	.word	0xffffffff


	//   ....[33]....
        /*0138*/ 	.word	0xffffffff


	//   ....[34]....
        /*013c*/ 	.word	0xffffffff


	//   ....[35]....
        /*0140*/ 	.word	0xffffffff


	//   ....[36]....
        /*0144*/ 	.word	0xffffffff


	//   ....[37]....
        /*0148*/ 	.word	0xffffffff


	//   ....[38]....
        /*014c*/ 	.word	0xffffffff


	//   ....[39]....
        /*0150*/ 	.word	0xffffffff


	//   ....[40]....
        /*0154*/ 	.word	0xffffffff


	//   ....[41]....
        /*0158*/ 	.word	0xffffffff


	//   ....[42]....
        /*015c*/ 	.word	0xffffffff


	//   ....[43]....
        /*0160*/ 	.word	0xffffffff


	//   ....[44]....
        /*0164*/ 	.word	0xffffffff


	//   ....[45]....
        /*0168*/ 	.word	0xffffffff


	//   ....[46]....
        /*016c*/ 	.word	0xffffffff


	//   ....[47]....
        /*0170*/ 	.word	0xffffffff


	//   ....[48]....
        /*0174*/ 	.word	0xffffffff


	//   ....[49]....
        /*0178*/ 	.word	0xffffffff


	//   ....[50]....
        /*017c*/ 	.word	0x0500000a


	//   ....[51]....
        /*0180*/ 	.word	0x0500000a


	//   ....[52]....
        /*0184*/ 	.word	0x0500000a


	//   ....[53]....
        /*0188*/ 	.word	0x0500000a


	//   ....[54]....
        /*018c*/ 	.word	0x0500000a


	//   ....[55]....
        /*0190*/ 	.word	0x0500000a


	//   ....[56]....
        /*0194*/ 	.word	0x0500000a


	//   ....[57]....
        /*0198*/ 	.word	0x0500000a


	//   ....[58]....
        /*019c*/ 	.word	0x0500000a


	//   ....[59]....
        /*01a0*/ 	.word	0x0500000a


	//   ....[60]....
        /*01a4*/ 	.word	0x0500000a


	//   ....[61]....
        /*01a8*/ 	.word	0x0500000a


	//   ....[62]....
        /*01ac*/ 	.word	0x0500000a


	//   ....[63]....
        /*01b0*/ 	.word	0x0500000a


	//   ....[64]....
        /*01b4*/ 	.word	0x0500000a


	//   ....[65]....
        /*01b8*/ 	.word	0x0500000a


	//   ....[66]....
        /*01bc*/ 	.word	0x0500000a


	//   ....[67]....
        /*01c0*/ 	.word	0x0500000a


	//   ....[68]....
        /*01c4*/ 	.word	0x0500000a


	//   ....[69]....
        /*01c8*/ 	.word	0x0500000a


	//   ....[70]....
        /*01cc*/ 	.word	0x0500000a


	//   ....[71]....
        /*01d0*/ 	.word	0x0500000a


	//   ....[72]....
        /*01d4*/ 	.word	0x0500000a


	//   ....[73]....
        /*01d8*/ 	.word	0x0500000a


	//   ....[74]....
        /*01dc*/ 	.word	0x0500000a


	//   ....[75]....
        /*01e0*/ 	.word	0x0500000a


	//   ....[76]....
        /*01e4*/ 	.word	0x0500000a


	//   ....[77]....
        /*01e8*/ 	.word	0x0500000a


	//   ....[78]....
        /*01ec*/ 	.word	0x0500000a


	//   ....[79]....
        /*01f0*/ 	.word	0x0500000a


	//   ....[80]....
        /*01f4*/ 	.word	0x0500000a


	//   ....[81]....
        /*01f8*/ 	.word	0x0500000a


	//   ....[82]....
        /*01fc*/ 	.word	0x0500000a


	//   ....[83]....
        /*0200*/ 	.word	0x0500000a


	//   ....[84]....
        /*0204*/ 	.word	0x0500000a


	//   ....[85]....
        /*0208*/ 	.word	0x0500000a


	//   ....[86]....
        /*020c*/ 	.word	0x0500000a


	//   ....[87]....
        /*0210*/ 	.word	0x0500000a


	//   ....[88]....
        /*0214*/ 	.word	0x0500000a


	//   ....[89]....
        /*0218*/ 	.word	0x0500000a


	//   ....[90]....
        /*021c*/ 	.word	0x0500000a


	//   ....[91]....
        /*0220*/ 	.word	0x0500000a


	//   ....[92]....
        /*0224*/ 	.word	0x0500000a


	//   ....[93]....
        /*0228*/ 	.word	0x0500000a


	//   ....[94]....
        /*022c*/ 	.word	0x0500000a


	//   ....[95]....
        /*0230*/ 	.word	0x0500000a


	//   ....[96]....
        /*0234*/ 	.word	0x0500000a


	//   ....[97]....
        /*0238*/ 	.word	0x0500000a


	//   ....[98]....
        /*023c*/ 	.word	0x0500000a


	//   ....[99]....
        /*0240*/ 	.word	0x0500000a


	//----- nvinfo : EIATTR_COOP_GROUP_INSTR_OFFSETS
	.align		4
.L_41:
        /*0244*/ 	.byte	0x04, 0x28
        /*0246*/ 	.short	(.L_43 - .L_42)


	//   ....[0]....
.L_42:
        /*0248*/ 	.word	0x00002970


	//   ....[1]....
        /*024c*/ 	.word	0x00002990


	//   ....[2]....
        /*0250*/ 	.word	0x000029b0


	//   ....[3]....
        /*0254*/ 	.word	0x000029d0


	//   ....[4]....
        /*0258*/ 	.word	0x000029f0


	//   ....[5]....
        /*025c*/ 	.word	0x00002b90


	//   ....[6]....
        /*0260*/ 	.word	0x00002bb0


	//   ....[7]....
        /*0264*/ 	.word	0x00002bd0


	//   ....[8]....
        /*0268*/ 	.word	0x00002bf0


	//   ....[9]....
        /*026c*/ 	.word	0x00002c10


	//   ....[10]....
        /*0270*/ 	.word	0x00002db0


	//   ....[11]....
        /*0274*/ 	.word	0x00002dd0


	//   ....[12]....
        /*0278*/ 	.word	0x00002df0


	//   ....[13]....
        /*027c*/ 	.word	0x00002e10


	//   ....[14]....
        /*0280*/ 	.word	0x00002e30


	//   ....[15]....
        /*0284*/ 	.word	0x00002fd0


	//   ....[16]....
        /*0288*/ 	.word	0x00002ff0


	//   ....[17]....
        /*028c*/ 	.word	0x00003010


	//   ....[18]....
        /*0290*/ 	.word	0x00003030


	//   ....[19]....
        /*0294*/ 	.word	0x00003050


	//   ....[20]....
        /*0298*/ 	.word	0x000031f0


	//   ....[21]....
        /*029c*/ 	.word	0x00003210


	//   ....[22]....
        /*02a0*/ 	.word	0x00003230


	//   ....[23]....
        /*02a4*/ 	.word	0x00003250


	//   ....[24]....
        /*02a8*/ 	.word	0x00003270


	//   ....[25]....
        /*02ac*/ 	.word	0x00003410


	//   ....[26]....
        /*02b0*/ 	.word	0x00003430


	//   ....[27]....
        /*02b4*/ 	.word	0x00003450


	//   ....[28]....
        /*02b8*/ 	.word	0x00003470


	//   ....[29]....
        /*02bc*/ 	.word	0x00003490


	//   ....[30]....
        /*02c0*/ 	.word	0x00003630


	//   ....[31]....
        /*02c4*/ 	.word	0x00003650


	//   ....[32]....
        /*02c8*/ 	.word	0x00003670


	//   ....[33]....
        /*02cc*/ 	.word	0x00003690


	//   ....[34]....
        /*02d0*/ 	.word	0x000036b0


	//   ....[35]....
        /*02d4*/ 	.word	0x00003850


	//   ....[36]....
        /*02d8*/ 	.word	0x00003870


	//   ....[37]....
        /*02dc*/ 	.word	0x00003890


	//   ....[38]....
        /*02e0*/ 	.word	0x000038b0


	//   ....[39]....
        /*02e4*/ 	.word	0x000038d0


	//   ....[40]....
        /*02e8*/ 	.word	0x00003a70


	//   ....[41]....
        /*02ec*/ 	.word	0x00003a90


	//   ....[42]....
        /*02f0*/ 	.word	0x00003ab0


	//   ....[43]....
        /*02f4*/ 	.word	0x00003ad0


	//   ....[44]....
        /*02f8*/ 	.word	0x00003af0


	//   ....[45]....
        /*02fc*/ 	.word	0x00003c90


	//   ....[46]....
        /*0300*/ 	.word	0x00003cb0


	//   ....[47]....
        /*0304*/ 	.word	0x00003cd0


	//   ....[48]....
        /*0308*/ 	.word	0x00003cf0


	//   ....[49]....
        /*030c*/ 	.word	0x00003d10


	//   ....[50]....
        /*0310*/ 	.word	0x000040f0


	//   ....[51]....
        /*0314*/ 	.word	0x00004150


	//   ....[52]....
        /*0318*/ 	.word	0x000041b0


	//   ....[53]....
        /*031c*/ 	.word	0x00004210


	//   ....[54]....
        /*0320*/ 	.word	0x00004270


	//   ....[55]....
        /*0324*/ 	.word	0x000042f0


	//   ....[56]....
        /*0328*/ 	.word	0x00004370


	//   ....[57]....
        /*032c*/ 	.word	0x000043d0


	//   ....[58]....
        /*0330*/ 	.word	0x00004430


	//   ....[59]....
        /*0334*/ 	.word	0x00004490


	//   ....[60]....
        /*0338*/ 	.word	0x00004510


	//   ....[61]....
        /*033c*/ 	.word	0x00004590


	//   ....[62]....
        /*0340*/ 	.word	0x000045f0


	//   ....[63]....
        /*0344*/ 	.word	0x00004650


	//   ....[64]....
        /*0348*/ 	.word	0x000046b0


	//   ....[65]....
        /*034c*/ 	.word	0x00004730


	//   ....[66]....
        /*0350*/ 	.word	0x000047b0


	//   ....[67]....
        /*0354*/ 	.word	0x00004810


	//   ....[68]....
        /*0358*/ 	.word	0x00004870


	//   ....[69]....
        /*035c*/ 	.word	0x000048d0


	//   ....[70]....
        /*0360*/ 	.word	0x00004950


	//   ....[71]....
        /*0364*/ 	.word	0x000049d0


	//   ....[72]....
        /*0368*/ 	.word	0x00004a30


	//   ....[73]....
        /*036c*/ 	.word	0x00004a90


	//   ....[74]....
        /*0370*/ 	.word	0x00004af0


	//   ....[75]....
        /*0374*/ 	.word	0x00004b70


	//   ....[76]....
        /*0378*/ 	.word	0x00004bf0


	//   ....[77]....
        /*037c*/ 	.word	0x00004c50


	//   ....[78]....
        /*0380*/ 	.word	0x00004cb0


	//   ....[79]....
        /*0384*/ 	.word	0x00004d10


	//   ....[80]....
        /*0388*/ 	.word	0x00004d90


	//   ....[81]....
        /*038c*/ 	.word	0x00004e10


	//   ....[82]....
        /*0390*/ 	.word	0x00004e70


	//   ....[83]....
        /*0394*/ 	.word	0x00004ed0


	//   ....[84]....
        /*0398*/ 	.word	0x00004f30


	//   ....[85]....
        /*039c*/ 	.word	0x00004fb0


	//   ....[86]....
        /*03a0*/ 	.word	0x00005030


	//   ....[87]....
        /*03a4*/ 	.word	0x00005090


	//   ....[88]....
        /*03a8*/ 	.word	0x000050f0


	//   ....[89]....
        /*03ac*/ 	.word	0x00005150


	//   ....[90]....
        /*03b0*/ 	.word	0x000051d0


	//   ....[91]....
        /*03b4*/ 	.word	0x00005250


	//   ....[92]....
        /*03b8*/ 	.word	0x000052b0


	//   ....[93]....
        /*03bc*/ 	.word	0x00005310


	//   ....[94]....
        /*03c0*/ 	.word	0x00005370


	//   ....[95]....
        /*03c4*/ 	.word	0x000053f0


	//   ....[96]....
        /*03c8*/ 	.word	0x00005470


	//   ....[97]....
        /*03cc*/ 	.word	0x000054d0


	//   ....[98]....
        /*03d0*/ 	.word	0x00005530


	//   ....[99]....
        /*03d4*/ 	.word	0x00005590


	//----- nvinfo : EIATTR_VRC_CTA_INIT_COUNT
	.align		4
.L_43:
        /*03d8*/ 	.byte	0x02, 0x4a
	.zero		1
	.zero		1


	//----- nvinfo : EIATTR_EXIT_INSTR_OFFSETS
	.align		4
        /*03dc*/ 	.byte	0x04, 0x1c
        /*03de*/ 	.short	(.L_45 - .L_44)


	//   ....[0]....
.L_44:
        /*03e0*/ 	.word	0x00003dd0


	//   ....[1]....
        /*03e4*/ 	.word	0x000040a0


	//----- nvinfo : EIATTR_CRS_STACK_SIZE
	.align		4
.L_45:
        /*03e8*/ 	.byte	0x04, 0x1e
        /*03ea*/ 	.short	(.L_47 - .L_46)
.L_46:
        /*03ec*/ 	.word	0x00000000


	//----- nvinfo : EIATTR_CBANK_PARAM_SIZE
	.align		4
.L_47:
        /*03f0*/ 	.byte	0x03, 0x19
        /*03f2*/ 	.short	0x0044


	//----- nvinfo : EIATTR_PARAM_CBANK
	.align		4
        /*03f4*/ 	.byte	0x04, 0x0a
        /*03f6*/ 	.short	(.L_49 - .L_48)
	.align		4
.L_48:
        /*03f8*/ 	.word	index@(.nv.constant0._Z17_lenet_fusion_newILi250EEvPfPKfS2_S2_S2_S0_PiS3_i)
        /*03fc*/ 	.short	0x0380
        /*03fe*/ 	.short	0x0044


	//----- nvinfo : EIATTR_SW_WAR
	.align		4
.L_49:
        /*0400*/ 	.byte	0x04, 0x36
        /*0402*/ 	.short	(.L_51 - .L_50)
.L_50:
        /*0404*/ 	.word	0x00000008
.L_51:


//--------------------- .nv.info._Z6reducePiS_S_i --------------------------
	.section	.nv.info._Z6reducePiS_S_i,"",@"SHT_CUDA_INFO"
	.sectionflags	@""
	.align	4


	//----- nvinfo : EIATTR_CUDA_API_VERSION
	.align		4
        /*0000*/ 	.byte	0x04, 0x37
        /*0002*/ 	.short	(.L_53 - .L_52)
.L_52:
        /*0004*/ 	.word	0x00000082


	//----- nvinfo : EIATTR_KPARAM_INFO
	.align		4
.L_53:
        /*0008*/ 	.byte	0x04, 0x17
        /*000a*/ 	.short	(.L_55 - .L_54)
.L_54:
        /*000c*/ 	.word	0x00000000
        /*0010*/ 	.short	0x0003
        /*0012*/ 	.short	0x0018
        /*0014*/ 	.byte	0x00, 0xf0, 0x11, 0x00


	//----- nvinfo : EIATTR_KPARAM_INFO
	.align		4
.L_55:
        /*0018*/ 	.byte	0x04, 0x17
        /*001a*/ 	.short	(.L_57 - .L_56)
.L_56:
        /*001c*/ 	.word	0x00000000
        /*0020*/ 	.short	0x0002
        /*0022*/ 	.short	0x0010
        /*0024*/ 	.byte	0x00, 0xf5, 0x21, 0x00


	//----- nvinfo : EIATTR_KPARAM_INFO
	.align		4
.L_57:
        /*0028*/ 	.byte	0x04, 0x17
        /*002a*/ 	.short	(.L_59 - .L_58)
.L_58:
        /*002c*/ 	.word	0x00000000
        /*0030*/ 	.short	0x0001
        /*0032*/ 	.short	0x0008
        /*0034*/ 	.byte	0x00, 0xf5, 0x21, 0x00


	//----- nvinfo : EIATTR_KPARAM_INFO
	.align		4
.L_59:
        /*0038*/ 	.byte	0x04, 0x17
        /*003a*/ 	.short	(.L_61 - .L_60)
.L_60:
        /*003c*/ 	.word	0x00000000
        /*0040*/ 	.short	0x0000
        /*0042*/ 	.short	0x0000
        /*0044*/ 	.byte	0x00, 0xf5, 0x21, 0x00


	//----- nvinfo : EIATTR_SPARSE_MMA_MASK
	.align		4
.L_61:
        /*0048*/ 	.byte	0x03, 0x50
        /*004a*/ 	.short	0x0000


	//----- nvinfo : EIATTR_MAXREG_COUNT
	.align		4
        /*004c*/ 	.byte	0x03, 0x1b
        /*004e*/ 	.short	0x00ff


	//----- nvinfo : EIATTR_NUM_BARRIERS
	.align		4
        /*0050*/ 	.byte	0x02, 0x4c
        /*0052*/ 	.byte	0x01
	.zero		1


	//----- nvinfo : EIATTR_MERCURY_ISA_VERSION
	.align		4
        /*0054*/ 	.byte	0x03, 0x5f
        /*0056*/ 	.short	0x0101


	//----- nvinfo : EIATTR_VRC_CTA_INIT_COUNT
	.align		4
        /*0058*/ 	.byte	0x02, 0x4a
	.zero		1
	.zero		1


	//----- nvinfo : EIATTR_EXIT_INSTR_OFFSETS
	.align		4
        /*005c*/ 	.byte	0x04, 0x1c
        /*005e*/ 	.short	(.L_63 - .L_62)


	//   ....[0]....
.L_62:
        /*0060*/ 	.word	0x00000330


	//   ....[1]....
        /*0064*/ 	.word	0x000004d0


	//   ....[2]....
        /*0068*/ 	.word	0x00000560


	//----- nvinfo : EIATTR_CBANK_PARAM_SIZE
	.align		4
.L_63:
        /*006c*/ 	.byte	0x03, 0x19
        /*006e*/ 	.short	0x001c


	//----- nvinfo : EIATTR_PARAM_CBANK
	.align		4
        /*0070*/ 	.byte	0x04, 0x0a
        /*0072*/ 	.short	(.L_65 - .L_64)
	.align		4
.L_64:
        /*0074*/ 	.word	index@(.nv.constant0._Z6reducePiS_S_i)
        /*0078*/ 	.short	0x0380
        /*007a*/ 	.short	0x001c


	//----- nvinfo : EIATTR_SW_WAR
	.align		4
.L_65:
        /*007c*/ 	.byte	0x04, 0x36
        /*007e*/ 	.short	(.L_67 - .L_66)
.L_66:
        /*0080*/ 	.word	0x00000008
.L_67:


//--------------------- .nv.info._Z10add_arraysPiS_S_i --------------------------
	.section	.nv.info._Z10add_arraysPiS_S_i,"",@"SHT_CUDA_INFO"
	.sectionflags	@""
	.align	4


	//----- nvinfo : EIATTR_CUDA_API_VERSION
	.align		4
        /*0000*/ 	.byte	0x04, 0x37
        /*0002*/ 	.short	(.L_69 - .L_68)
.L_68:
        /*0004*/ 	.word	0x00000082


	//----- nvinfo : EIATTR_KPARAM_INFO
	.align		4
.L_69:
        /*0008*/ 	.byte	0x04, 0x17
        /*000a*/ 	.short	(.L_71 - .L_70)
.L_70:
        /*000c*/ 	.word	0x00000000
        /*0010*/ 	.short	0x0003
        /*0012*/ 	.short	0x0018
        /*0014*/ 	.byte	0x00, 0xf0, 0x11, 0x00


	//----- nvinfo : EIATTR_KPARAM_INFO
	.align		4
.L_71:
        /*0018*/ 	.byte	0x04, 0x17
        /*001a*/ 	.short	(.L_73 - .L_72)
.L_72:
        /*001c*/ 	.word	0x00000000
        /*0020*/ 	.short	0x0002
        /*0022*/ 	.short	0x0010
        /*0024*/ 	.byte	0x00, 0xf5, 0x21, 0x00


	//----- nvinfo : EIATTR_KPARAM_INFO
	.align		4
.L_73:
        /*0028*/ 	.byte	0x04, 0x17
        /*002a*/ 	.short	(.L_75 - .L_74)
.L_74:
        /*002c*/ 	.word	0x00000000
        /*0030*/ 	.short	0x0001
        /*0032*/ 	.short	0x0008
        /*0034*/ 	.byte	0x00, 0xf5, 0x21, 0x00


	//----- nvinfo : EIATTR_KPARAM_INFO
	.align		4
.L_75:
        /*0038*/ 	.byte	0x04, 0x17
        /*003a*/ 	.short	(.L_77 - .L_76)
.L_76:
        /*003c*/ 	.word	0x00000000
        /*0040*/ 	.short	0x0000
        /*0042*/ 	.short	0x0000
        /*0044*/ 	.byte	0x00, 0xf5, 0x21, 0x00


	//----- nvinfo : EIATTR_SPARSE_MMA_MASK
	.align		4
.L_77:
        /*0048*/ 	.byte	0x03, 0x50
        /*004a*/ 	.short	0x0000


	//----- nvinfo : EIATTR_MAXREG_COUNT
	.align		4
        /*004c*/ 	.byte	0x03, 0x1b
        /*004e*/ 	.short	0x00ff


	//----- nvinfo : EIATTR_MERCURY_ISA_VERSION
	.align		4
        /*0050*/ 	.byte	0x03, 0x5f
        /*0052*/ 	.short	0x0101


	//----- nvinfo : EIATTR_VRC_CTA_INIT_COUNT
	.align		4
        /*0054*/ 	.byte	0x02, 0x4a
	.zero		1
	.zero		1


	//----- nvinfo : EIATTR_EXIT_INSTR_OFFSETS
	.align		4
        /*0058*/ 	.byte	0x04, 0x1c
        /*005a*/ 	.short	(.L_79 - .L_78)


	//   ....[0]....
.L_78:
        /*005c*/ 	.word	0x00000070


	//   ....[1]....
        /*0060*/ 	.word	0x00000130


	//----- nvinfo : EIATTR_CBANK_PARAM_SIZE
	.align		4
.L_79:
        /*0064*/ 	.byte	0x03, 0x19
        /*0066*/ 	.short	0x001c


	//----- nvinfo : EIATTR_PARAM_CBANK
	.align		4
        /*0068*/ 	.byte	0x04, 0x0a
        /*006a*/ 	.short	(.L_81 - .L_80)
	.align		4
.L_80:
        /*006c*/ 	.word	index@(.nv.constant0._Z10add_arraysPiS_S_i)
        /*0070*/ 	.short	0x0380
        /*0072*/ 	.short	0x001c


	//----- nvinfo : EIATTR_SW_WAR
	.align		4
.L_81:
        /*0074*/ 	.byte	0x04, 0x36
        /*0076*/ 	.short	(.L_83 - .L_82)
.L_82:
        /*0078*/ 	.word	0x00000008
.L_83:


//--------------------- .nv.callgraph             --------------------------
	.section	.nv.callgraph,"",@"SHT_CUDA_CALLGRAPH"
	.align	4
	.sectionentsize	8
	.align		4
        /*0000*/ 	.word	0x00000000
	.align		4
        /*0004*/ 	.word	0xffffffff
	.align		4
        /*0008*/ 	.word	0x00000000
	.align		4
        /*000c*/ 	.word	0xfffffffe
	.align		4
        /*0010*/ 	.word	0x00000000
	.align		4
        /*0014*/ 	.word	0xfffffffd
	.align		4
        /*0018*/ 	.word	0x00000000
	.align		4
        /*001c*/ 	.word	0xfffffffc


//--------------------- .text._Z17_lenet_fusion_newILi250EEvPfPKfS2_S2_S2_S0_PiS3_i --------------------------
	.section	.text._Z17_lenet_fusion_newILi250EEvPfPKfS2_S2_S2_S0_PiS3_i,"ax",@progbits
	.align	128
        .global         _Z17_lenet_fusion_newILi250EEvPfPKfS2_S2_S2_S0_PiS3_i
        .type           _Z17_lenet_fusion_newILi250EEvPfPKfS2_S2_S2_S0_PiS3_i,@function
        .size           _Z17_lenet_fusion_newILi250EEvPfPKfS2_S2_S2_S0_PiS3_i,(.L_x_131 - _Z17_lenet_fusion_newILi250EEvPfPKfS2_S2_S2_S0_PiS3_i)
        .other          _Z17_lenet_fusion_newILi250EEvPfPKfS2_S2_S2_S0_PiS3_i,@"STO_CUDA_ENTRY STV_DEFAULT"
_Z17_lenet_fusion_newILi250EEvPfPKfS2_S2_S2_S0_PiS3_i:
.text._Z17_lenet_fusion_newILi250EEvPfPKfS2_S2_S2_S0_PiS3_i:
[----:B------:R-:W-:Y:S01]  /*0000*/  LDC R1, c[0x0][0x37c] ;  /* 0x0000df00ff017b82 */ /* 0x000fe20000000800 */
[----:B------:R-:W0:Y:S07]  /*0010*/  S2R R0, SR_TID.Y ;  /* 0x0000000000007919 */ /* 0x000e2e0000002200 */
[----:B------:R-:W1:Y:S01]  /*0020*/  LDC R2, c[0x0][0x3c0] ;  /* 0x0000f000ff027b82 */ /* 0x000e620000000800 */
[----:B------:R-:W2:Y:S01]  /*0030*/  LDCU.64 UR8, c[0x0][0x358] ;  /* 0x00006b00ff0877ac */ /* 0x000ea20008000a00 */
[----:B------:R-:W0:Y:S01]  /*0040*/  S2R R3, SR_TID.X ;  /* 0x0000000000037919 */ /* 0x000e220000002100 */
[----:B------:R-:W1:Y:S05]  /*0050*/  S2R R11, SR_CTAID.X ;  /* 0x00000000000b7919 */ /* 0x000e6a0000002500 */
[----:B------:R-:W3:Y:S08]  /*0060*/  LDC.64 R24, c[0x0][0x388] ;  /* 0x0000e200ff187b82 */ /* 0x000ef00000000a00 */
[----:B------:R-:W2:Y:S01]  /*0070*/  LDC.64 R26, c[0x0][0x390] ;  /* 0x0000e400ff1a7b82 */ /* 0x000ea20000000a00 */
[----:B0-----:R-:W-:-:S04]  /*0080*/  VIMNMX.U32 R6, PT, PT, R0, R3, !PT ;  /* 0x0000000300067248 */ /* 0x001fc80007fe0000 */
[----:B------:R-:W-:Y:S01]  /*0090*/  ISETP.GT.U32.AND P1, PT, R6, 0x1b, PT ;  /* 0x0000001b0600780c */ /* 0x000fe20003f24070 */
[----:B-1----:R-:W-:Y:S01]  /*00a0*/  IMAD R11, R2, 0xfa, R11 ;  /* 0x000000fa020b7824 */ /* 0x002fe200078e020b */
[C---:B------:R-:W-:Y:S01]  /*00b0*/  ISETP.GT.U32.AND P2, PT, R6.reuse, 0x4, PT ;  /* 0x000000040600780c */ /* 0x040fe20003f44070 */
[----:B--2---:R0:W5:Y:S01]  /*00c0*/  LDG.E.CONSTANT R16, desc[UR8][R26.64] ;  /* 0x000000081a107981 */ /* 0x004162000c1e9900 */
[----:B------:R-:W-:-:S09]  /*00d0*/  ISETP.GE.U32.AND P0, PT, R6, 0x5, PT ;  /* 0x000000050600780c */ /* 0x000fd20003f06070 */
[----:B------:R-:W1:Y:S01]  /*00e0*/  @!P1 LDC.64 R4, c[0x0][0x380] ;  /* 0x0000e000ff049b82 */ /* 0x000e620000000a00 */
[----:B------:R-:W-:Y:S02]  /*00f0*/  @!P1 IMAD R7, R0, 0x1c, R3 ;  /* 0x0000001c00079824 */ /* 0x000fe400078e0203 */
[----:B------:R-:W-:-:S05]  /*0100*/  @!P1 IMAD R2, R11, 0x310, RZ ;  /* 0x000003100b029824 */ /* 0x000fca00078e02ff */
[----:B------:R-:W-:Y:S01]  /*0110*/  @!P1 IADD3 R8, P3, PT, R2, R7, RZ ;  /* 0x0000000702089210 */ /* 0x000fe20007f7e0ff */
[----:B------:R-:W-:-:S03]  /*0120*/  IMAD R7, R0, 0x5, R3 ;  /* 0x0000000500077824 */ /* 0x000fc600078e0203 */
[----:B------:R-:W-:Y:S01]  /*0130*/  @!P1 LEA.HI.X.SX32 R2, R2, RZ, 0x1, P3 ;  /* 0x000000ff02029211 */ /* 0x000fe200018f0eff */
[----:B---3--:R-:W-:-:S05]  /*0140*/  IMAD.WIDE.U32 R24, R7, 0x4, R24 ;  /* 0x0000000407187825 */ /* 0x008fca00078e0018 */
[----:B------:R-:W2:Y:S04]  /*0150*/  @!P2 LDG.E.CONSTANT R15, desc[UR8][R24.64] ;  /* 0x00000008180fa981 */ /* 0x000ea8000c1e9900 */
[----:B------:R-:W3:Y:S01]  /*0160*/  @!P0 LDG.E.CONSTANT R23, desc[UR8][R24.64] ;  /* 0x0000000818178981 */ /* 0x000ee2000c1e9900 */
[----:B-1----:R-:W-:-:S04]  /*0170*/  @!P1 LEA R12, P3, R8, R4, 0x2 ;  /* 0x00000004080c9211 */ /* 0x002fc800078610ff */
[----:B------:R-:W-:Y:S01]  /*0180*/  @!P1 LEA.HI.X R13, R8, R5, R2, 0x2, P3 ;  /* 0x00000005080d9211 */ /* 0x000fe200018f1402 */
[----:B------:R-:W1:Y:S01]  /*0190*/  S2R R21, SR_CgaCtaId ;  /* 0x0000000000157919 */ /* 0x000e620000008800 */
[----:B------:R-:W4:Y:S04]  /*01a0*/  LDC.64 R8, c[0x0][0x3b0] ;  /* 0x0000ec00ff087b82 */ /* 0x000f280000000a00 */
[----:B------:R-:W2:Y:S01]  /*01b0*/  @!P1 LDG.E R13, desc[UR8][R12.64] ;  /* 0x000000080c0d9981 */ /* 0x000ea2000c1e1900 */
[----:B------:R-:W-:-:S04]  /*01c0*/  MOV R18, 0x400 ;  /* 0x0000040000127802 */ /* 0x000fc80000000f00 */
[----:B------:R-:W-:Y:S02]  /*01d0*/  IADD3 R2, PT, PT, R18, 0x55c0, RZ ;  /* 0x000055c012027810 */ /* 0x000fe40007ffe0ff */
[----:B------:R-:W-:Y:S02]  /*01e0*/  SHF.L.U32 R17, R3, 0x2, RZ ;  /* 0x0000000203117819 */ /* 0x000fe400000006ff */
[C---:B------:R-:W-:Y:S02]  /*01f0*/  ISETP.GE.U32.AND P3, PT, R6.reuse, 0x18, PT ;  /* 0x000000180600780c */ /* 0x040fe40003f66070 */
[----:B------:R-:W-:Y:S02]  /*0200*/  ISETP.GE.U32.AND P4, PT, R6, 0xc, PT ;  /* 0x0000000c0600780c */ /* 0x000fe40003f86070 */
[C---:B-1----:R-:W-:Y:S02]  /*0210*/  LEA R19, R21.reuse, R18, 0x18 ;  /* 0x0000001215137211 */ /* 0x042fe400078ec0ff */
[----:B------:R-:W-:-:S03]  /*0220*/  LEA R5, R21, R2, 0x18 ;  /* 0x0000000215057211 */ /* 0x000fc600078ec0ff */
[C---:B------:R-:W-:Y:S02]  /*0230*/  IMAD R4, R0.reuse, 0x70, R19 ;  /* 0x0000007000047824 */ /* 0x040fe400078e0213 */
[----:B------:R-:W-:Y:S02]  /*0240*/  IMAD R2, R0, 0x14, R5 ;  /* 0x0000001400027824 */ /* 0x000fe400078e0205 */
[----:B----4-:R-:W-:Y:S01]  /*0250*/  IMAD.WIDE R8, R11, 0x4, R8 ;  /* 0x000000040b087825 */ /* 0x010fe200078e0208 */
[----:B------:R-:W-:Y:S02]  /*0260*/  IADD3 R4, PT, PT, R4, R17, RZ ;  /* 0x0000001104047210 */ /* 0x000fe40007ffe0ff */
[----:B------:R-:W-:Y:S02]  /*0270*/  IADD3 R2, PT, PT, R17, R2, RZ ;  /* 0x0000000211027210 */ /* 0x000fe40007ffe0ff */
[----:B------:R0:W5:Y:S01]  /*0280*/  LDG.E R6, desc[UR8][R8.64] ;  /* 0x0000000808067981 */ /* 0x000162000c1e1900 */
[----:B------:R-:W-:Y:S01]  /*0290*/  BSSY.RECONVERGENT B0, `(.L_x_0) ;  /* 0x0000040000007945 */ /* 0x000fe20003800200 */
[----:B------:R-:W-:-:S02]  /*02a0*/  HFMA2 R11, -RZ, RZ, 0, 0 ;  /* 0x00000000ff0b7431 */ /* 0x000fc400000001ff */
[----:B--2---:R0:W-:Y:S04]  /*02b0*/  @!P1 STS [R4], R13 ;  /* 0x0000000d04009388 */ /* 0x0041e80000000800 */
[----:B------:R0:W-:Y:S01]  /*02c0*/  @!P2 STS [R2], R15 ;  /* 0x0000000f0200a388 */ /* 0x0001e20000000800 */
[----:B------:R-:W-:Y:S06]  /*02d0*/  BAR.SYNC.DEFER_BLOCKING 0x0 ;  /* 0x0000000000007b1d */ /* 0x000fec0000010000 */
[----:B---3--:R0:W-:Y:S01]  /*02e0*/  @!P0 STS [R2], R23 ;  /* 0x0000001702008388 */ /* 0x0081e20000000800 */
[----:B------:R-:W-:Y:S05]  /*02f0*/  @P3 BRA `(.L_x_1) ;  /* 0x0000000000e43947 */ /* 0x000fea0003800000 */
[----:B0-----:R-:W-:Y:S04]  /*0300*/  LDS R13, [R4] ;  /* 0x00000000040d7984 */ /* 0x001fe80000000800 */
[----:B------:R-:W0:Y:S04]  /*0310*/  LDS.128 R8, [R19+0x55c0] ;  /* 0x0055c00013087984 */ /* 0x000e280000000c00 */
[----:B------:R-:W1:Y:S04]  /*0320*/  LDS R15, [R4+0x4] ;  /* 0x00000400040f7984 */ /* 0x000e680000000800 */
[----:B------:R-:W2:Y:S04]  /*0330*/  LDS R12, [R4+0x8] ;  /* 0x00000800040c7984 */ /* 0x000ea80000000800 */
[----:B------:R-:W3:Y:S04]  /*0340*/  LDS R29, [R4+0xc] ;  /* 0x00000c00041d7984 */ /* 0x000ee80000000800 */
[----:B------:R-:W-:Y:S04]  /*0350*/  LDS R23, [R4+0x74] ;  /* 0x0000740004177984 */ /* 0x000fe80000000800 */
[----:B------:R-:W-:Y:S04]  /*0360*/  LDS R20, [R4+0x160] ;  /* 0x0001600004147984 */ /* 0x000fe80000000800 */
[----:B------:R-:W-:Y:S01]  /*0370*/  LDS R22, [R4+0x1c8] ;  /* 0x0001c80004167984 */ /* 0x000fe20000000800 */
[----:B0-----:R-:W-:-:S04]  /*0380*/  FFMA R8, R13, R8, RZ ;  /* 0x000000080d087223 */ /* 0x001fc800000000ff */
[----:B-1----:R-:W-:Y:S02]  /*0390*/  FFMA R15, R15, R9, R8 ;  /* 0x000000090f0f7223 */ /* 0x002fe40000000008 */
[----:B------:R-:W-:Y:S02]  /*03a0*/  LDS R9, [R4+0x10] ;  /* 0x0000100004097984 */ /* 0x000fe40000000800 */
[----:B--2---:R-:W-:Y:S02]  /*03b0*/  FFMA R10, R12, R10, R15 ;  /* 0x0000000a0c0a7223 */ /* 0x004fe4000000000f */
[----:B------:R-:W0:Y:S02]  /*03c0*/  LDS.128 R12, [R19+0x55d0] ;  /* 0x0055d000130c7984 */ /* 0x000e240000000c00 */
[----:B---3--:R-:W-:Y:S02]  /*03d0*/  FFMA R10, R29, R11, R10 ;  /* 0x0000000b1d0a7223 */ /* 0x008fe4000000000a */
[----:B------:R-:W1:Y:S04]  /*03e0*/  LDS R8, [R4+0x70] ;  /* 0x0000700004087984 */ /* 0x000e680000000800 */
[----:B------:R-:W2:Y:S01]  /*03f0*/  LDS R29, [R4+0x78] ;  /* 0x00007800041d7984 */ /* 0x000ea20000000800 */
[----:B0-----:R-:W-:-:S03]  /*0400*/  FFMA R10, R9, R12, R10 ;  /* 0x0000000c090a7223 */ /* 0x001fc6000000000a */
[----:B------:R-:W-:Y:S01]  /*0410*/  LDS R12, [R4+0x80] ;  /* 0x00008000040c7984 */ /* 0x000fe20000000800 */
[----:B-1----:R-:W-:-:S03]  /*0420*/  FFMA R8, R8, R13, R10 ;  /* 0x0000000d08087223 */ /* 0x002fc6000000000a */
[----:B------:R-:W-:Y:S01]  /*0430*/  LDS R13, [R4+0x7c] ;  /* 0x00007c00040d7984 */ /* 0x000fe20000000800 */
[----:B------:R-:W-:-:S03]  /*0440*/  FFMA R14, R23, R14, R8 ;  /* 0x0000000e170e7223 */ /* 0x000fc60000000008 */
[----:B------:R-:W0:Y:S01]  /*0450*/  LDS.128 R8, [R19+0x55e0] ;  /* 0x0055e00013087984 */ /* 0x000e220000000c00 */
[----:B--2---:R-:W-:-:S03]  /*0460*/  FFMA R14, R29, R15, R14 ;  /* 0x0000000f1d0e7223 */ /* 0x004fc6000000000e */
[----:B------:R-:W1:Y:S04]  /*0470*/  LDS R23, [R4+0xe0] ;  /* 0x0000e00004177984 */ /* 0x000e680000000800 */
[----:B------:R-:W2:Y:S01]  /*0480*/  LDS R29, [R4+0xe4] ;  /* 0x0000e400041d7984 */ /* 0x000ea20000000800 */
[----:B0-----:R-:W-:-:S04]  /*0490*/  FFMA R8, R13, R8, R14 ;  /* 0x000000080d087223 */ /* 0x001fc8000000000e */
[----:B------:R-:W-:Y:S02]  /*04a0*/  FFMA R8, R12, R9, R8 ;  /* 0x000000090c087223 */ /* 0x000fe40000000008 */
[----:B------:R-:W-:Y:S02]  /*04b0*/  LDS R9, [R4+0xe8] ;  /* 0x0000e80004097984 */ /* 0x000fe40000000800 */
[----:B-1----:R-:W-:Y:S02]  /*04c0*/  FFMA R8, R23, R10, R8 ;  /* 0x0000000a17087223 */ /* 0x002fe40000000008 */
[----:B------:R-:W0:Y:S02]  /*04d0*/  LDS.128 R12, [R19+0x55f0] ;  /* 0x0055f000130c7984 */ /* 0x000e240000000c00 */
[----:B--2---:R-:W-:Y:S02]  /*04e0*/  FFMA R8, R29, R11, R8 ;  /* 0x0000000b1d087223 */ /* 0x004fe40000000008 */
[----:B------:R-:W1:Y:S04]  /*04f0*/  LDS R10, [R4+0xec] ;  /* 0x0000ec00040a7984 */ /* 0x000e680000000800 */
[----:B------:R-:W2:Y:S04]  /*0500*/  LDS R23, [R4+0xf0] ;  /* 0x0000f00004177984 */ /* 0x000ea80000000800 */
[----:B------:R-:W-:Y:S01]  /*0510*/  LDS R29, [R4+0x158] ;  /* 0x00015800041d7984 */ /* 0x000fe20000000800 */
[----:B0-----:R-:W-:-:S03]  /*0520*/  FFMA R8, R9, R12, R8 ;  /* 0x0000000c09087223 */ /* 0x001fc60000000008 */
[----:B------:R-:W0:Y:S01]  /*0530*/  LDS R12, [R4+0x150] ;  /* 0x00015000040c7984 */ /* 0x000e220000000800 */
[----:B-1----:R-:W-:-:S03]  /*0540*/  FFMA R8, R10, R13, R8 ;  /* 0x0000000d0a087223 */ /* 0x002fc60000000008 */
[----:B------:R-:W-:Y:S01]  /*0550*/  LDS R13, [R4+0x154] ;  /* 0x00015400040d7984 */ /* 0x000fe20000000800 */
[----:B--2---:R-:W-:-:S03]  /*0560*/  FFMA R23, R23, R14, R8 ;  /* 0x0000000e17177223 */ /* 0x004fc60000000008 */
[----:B------:R-:W1:Y:S01]  /*0570*/  LDS.128 R8, [R19+0x5600] ;  /* 0x0056000013087984 */ /* 0x000e620000000c00 */
[----:B0-----:R-:W-:-:S03]  /*0580*/  FFMA R12, R12, R15, R23 ;  /* 0x0000000f0c0c7223 */ /* 0x001fc60000000017 */
[----:B------:R-:W0:Y:S01]  /*0590*/  LDS R23, [R4+0x15c] ;  /* 0x00015c0004177984 */ /* 0x000e220000000800 */
[----:B-1----:R-:W-:-:S03]  /*05a0*/  FFMA R8, R13, R8, R12 ;  /* 0x000000080d087223 */ /* 0x002fc6000000000c */
[----:B------:R-:W-:Y:S01]  /*05b0*/  LDS.128 R12, [R19+0x5610] ;  /* 0x00561000130c7984 */ /* 0x000fe20000000c00 */
[----:B------:R-:W-:-:S03]  /*05c0*/  FFMA R8, R29, R9, R8 ;  /* 0x000000091d087223 */ /* 0x000fc60000000008 */
[----:B------:R-:W1:Y:S01]  /*05d0*/  LDS R9, [R4+0x1c0] ;  /* 0x0001c00004097984 */ /* 0x000e620000000800 */
[----:B0-----:R-:W-:-:S03]  /*05e0*/  FFMA R23, R23, R10, R8 ;  /* 0x0000000a17177223 */ /* 0x001fc60000000008 */
[----:B------:R-:W0:Y:S01]  /*05f0*/  LDS R8, [R4+0x1c4] ;  /* 0x0001c40004087984 */ /* 0x000e220000000800 */
[----:B------:R-:W-:-:S03]  /*0600*/  FFMA R20, R20, R11, R23 ;  /* 0x0000000b14147223 */ /* 0x000fc60000000017 */
[----:B------:R-:W2:Y:S04]  /*0610*/  LDS R10, [R4+0x1cc] ;  /* 0x0001cc00040a7984 */ /* 0x000ea80000000800 */
[----:B------:R-:W-:Y:S01]  /*0620*/  LDS R11, [R19+0x5620] ;  /* 0x00562000130b7984 */ /* 0x000fe20000000800 */
[----:B-1----:R-:W-:-:S03]  /*0630*/  FFMA R9, R9, R12, R20 ;  /* 0x0000000c09097223 */ /* 0x002fc60000000014 */
[----:B------:R-:W1:Y:S01]  /*0640*/  LDS R12, [R4+0x1d0] ;  /* 0x0001d000040c7984 */ /* 0x000e620000000800 */
[----:B0-----:R-:W-:-:S04]  /*0650*/  FFMA R9, R8, R13, R9 ;  /* 0x0000000d08097223 */ /* 0x001fc80000000009 */
[----:B------:R-:W-:-:S04]  /*0660*/  FFMA R9, R22, R14, R9 ;  /* 0x0000000e16097223 */ /* 0x000fc80000000009 */
[----:B--2---:R-:W-:-:S04]  /*0670*/  FFMA R9, R10, R15, R9 ;  /* 0x0000000f0a097223 */ /* 0x004fc80000000009 */
[----:B-1----:R-:W-:-:S07]  /*0680*/  FFMA R11, R12, R11, R9 ;  /* 0x0000000b0c0b7223 */ /* 0x002fce0000000009 */
.L_x_1:
[----:B------:R-:W-:Y:S05]  /*0690*/  BSYNC.RECONVERGENT B0 ;  /* 0x0000000000007941 */ /* 0x000fea0003800200 */
.L_x_0:
[----:B0-----:R-:W2:Y:S04]  /*06a0*/  @!P0 LDG.E.CONSTANT R15, desc[UR8][R24.64+0x64] ;  /* 0x00006408180f8981 */ /* 0x001ea8000c1e9900 */
[----:B------:R-:W3:Y:S04]  /*06b0*/  @!P0 LDG.E.CONSTANT R13, desc[UR8][R24.64+0x64] ;  /* 0x00006408180d8981 */ /* 0x000ee8000c1e9900 */
[----:B------:R0:W5:Y:S01]  /*06c0*/  LDG.E.CONSTANT R23, desc[UR8][R26.64+0x4] ;  /* 0x000004081a177981 */ /* 0x000162000c1e9900 */
[----:B------:R-:W-:Y:S01]  /*06d0*/  IADD3 R8, PT, PT, R18, 0x4980, RZ ;  /* 0x0000498012087810 */ /* 0x000fe20007ffe0ff */
[----:B-----5:R-:W-:Y:S01]  /*06e0*/  @!P3 FADD R29, R16, R11 ;  /* 0x0000000b101db221 */ /* 0x020fe20000000000 */
[----:B------:R-:W-:Y:S01]  /*06f0*/  IADD3 R18, PT, PT, R18, 0x5c00, RZ ;  /* 0x00005c0012127810 */ /* 0x000fe20007ffe0ff */
[----:B------:R-:W-:Y:S01]  /*0700*/  BSSY.RECONVERGENT B0, `(.L_x_2) ;  /* 0x000004e000007945 */ /* 0x000fe20003800200 */
[----:B------:R-:W-:-:S02]  /*0710*/  LEA R9, R21, R8, 0x18 ;  /* 0x0000000815097211 */ /* 0x000fc400078ec0ff */
[----:B------:R-:W-:-:S03]  /*0720*/  LEA R21, R21, R18, 0x18 ;  /* 0x0000001215157211 */ /* 0x000fc600078ec0ff */
[C---:B------:R-:W-:Y:S02]  /*0730*/  IMAD R8, R0.reuse, 0x70, R9 ;  /* 0x0000007000087824 */ /* 0x040fe400078e0209 */
[C---:B------:R-:W-:Y:S02]  /*0740*/  IMAD R9, R0.reuse, 0xe, R3 ;  /* 0x0000000e00097824 */ /* 0x040fe400078e0203 */
[----:B------:R-:W-:Y:S01]  /*0750*/  IMAD R18, R0, 0x30, R21 ;  /* 0x0000003000127824 */ /* 0x000fe200078e0215 */
[-C--:B------:R-:W-:Y:S02]  /*0760*/  IADD3 R20, PT, PT, R17, R8.reuse, RZ ;  /* 0x0000000811147210 */ /* 0x080fe40007ffe0ff */
[----:B------:R-:W-:Y:S02]  /*0770*/  LEA R16, R9, R8, 0x3 ;  /* 0x0000000809107211 */ /* 0x000fe400078e18ff */
[----:B------:R-:W-:Y:S01]  /*0780*/  IADD3 R18, PT, PT, R17, R18, RZ ;  /* 0x0000001211127210 */ /* 0x000fe20007ffe0ff */
[----:B------:R-:W-:Y:S01]  /*0790*/  @!P3 STS [R20], R29 ;  /* 0x0000001d1400b388 */ /* 0x000fe20000000800 */
[----:B------:R-:W-:Y:S06]  /*07a0*/  BAR.SYNC.DEFER_BLOCKING 0x0 ;  /* 0x0000000000007b1d */ /* 0x000fec0000010000 */
[----:B------:R-:W1:Y:S04]  /*07b0*/  @!P4 LDS.64 R8, [R16] ;  /* 0x000000001008c984 */ /* 0x000e680000000a00 */
[----:B------:R-:W4:Y:S01]  /*07c0*/  @!P4 LDS.64 R10, [R16+0x70] ;  /* 0x00007000100ac984 */ /* 0x000f220000000a00 */
[----:B-1----:R-:W-:-:S04]  /*07d0*/  @!P4 FMNMX3 R8, R8, RZ, R9, !PT ;  /* 0x000000ff0808c276 */ /* 0x002fc80007800009 */
[----:B----4-:R-:W-:Y:S02]  /*07e0*/  @!P4 FMNMX3 R11, R8, R10, R11, !PT ;  /* 0x0000000a080bc276 */ /* 0x010fe4000780000b */
[----:B------:R-:W-:-:S03]  /*07f0*/  MOV R8, RZ ;  /* 0x000000ff00087202 */ /* 0x000fc60000000f00 */
[----:B------:R0:W-:Y:S04]  /*0800*/  @!P4 STS [R18], R11 ;  /* 0x0000000b1200c388 */ /* 0x0001e80000000800 */
[----:B--2---:R0:W-:Y:S01]  /*0810*/  @!P0 STS [R2], R15 ;  /* 0x0000000f02008388 */ /* 0x0041e20000000800 */
[----:B------:R-:W-:Y:S06]  /*0820*/  BAR.SYNC.DEFER_BLOCKING 0x0 ;  /* 0x0000000000007b1d */ /* 0x000fec0000010000 */
[----:B---3--:R0:W-:Y:S01]  /*0830*/  @!P0 STS [R2], R13 ;  /* 0x0000000d02008388 */ /* 0x0081e20000000800 */
[----:B------:R-:W-:Y:S05]  /*0840*/  @P3 BRA `(.L_x_3) ;  /* 0x0000000000e43947 */ /* 0x000fea0003800000 */
[----:B0-----:R-:W-:Y:S04]  /*0850*/  LDS R13, [R4] ;  /* 0x00000000040d7984 */ /* 0x001fe80000000800 */
[----:B------:R-:W0:Y:S04]  /*0860*/  LDS.128 R8, [R19+0x55c0] ;  /* 0x0055c00013087984 */ /* 0x000e280000000c00 */
[----:B------:R-:W1:Y:S04]  /*0870*/  LDS R15, [R4+0x4] ;  /* 0x00000400040f7984 */ /* 0x000e680000000800 */
[----:B------:R-:W2:Y:S04]  /*0880*/  LDS R12, [R4+0x8] ;  /* 0x00000800040c7984 */ /* 0x000ea80000000800 */
[----:B------:R-:W3:Y:S01]  /*0890*/  LDS R22, [R4+0xc] ;  /* 0x00000c0004167984 */ /* 0x000ee20000000800 */
        /* <DEDUP_REMOVED lines=9> */
[----:B------:R-:W0:Y:S01]  /*0930*/  LDS R12, [R4+0x78] ;  /* 0x00007800040c7984 */ /* 0x000e220000000800 */
[----:B-1----:R-:W-:-:S03]  /*0940*/  FFMA R22, R29, R13, R22 ;  /* 0x0000000d1d167223 */ /* 0x002fc60000000016 */
[----:B------:R-:W-:Y:S01]  /*0950*/  LDS R13, [R4+0x7c] ;  /* 0x00007c00040d7984 */ /* 0x000fe20000000800 */
[----:B--2---:R-:W-:-:S03]  /*0960*/  FFMA R29, R11, R14, R22 ;  /* 0x0000000e0b1d7223 */ /* 0x004fc60000000016 */
[----:B------:R-:W1:Y:S01]  /*0970*/  LDS.128 R8, [R19+0x55e0] ;  /* 0x0055e00013087984 */ /* 0x000e620000000c00 */
[----:B0-----:R-:W-:-:S03]  /*0980*/  FFMA R12, R12, R15, R29 ;  /* 0x0000000f0c0c7223 */ /* 0x001fc6000000001d */
[----:B------:R-:W0:Y:S04]  /*0990*/  LDS R29, [R4+0x80] ;  /* 0x00008000041d7984 */ /* 0x000e280000000800 */
[----:B------:R-:W2:Y:S01]  /*09a0*/  LDS R15, [R4+0xe0] ;  /* 0x0000e000040f7984 */ /* 0x000ea20000000800 */
[----:B-1----:R-:W-:-:S03]  /*09b0*/  FFMA R12, R13, R8, R12 ;  /* 0x000000080d0c7223 */ /* 0x002fc6000000000c */
[----:B------:R-:W1:Y:S01]  /*09c0*/  LDS R8, [R4+0xe4] ;  /* 0x0000e40004087984 */ /* 0x000e620000000800 */
[----:B0-----:R-:W-:-:S03]  /*09d0*/  FFMA R12, R29, R9, R12 ;  /* 0x000000091d0c7223 */ /* 0x001fc6000000000c */
[----:B------:R-:W-:Y:S01]  /*09e0*/  LDS R9, [R4+0xe8] ;  /* 0x0000e80004097984 */ /* 0x000fe20000000800 */
[----:B--2---:R-:W-:-:S03]  /*09f0*/  FFMA R29, R15, R10, R12 ;  /* 0x0000000a0f1d7223 */ /* 0x004fc6000000000c */
[----:B------:R-:W0:Y:S01]  /*0a00*/  LDS.128 R12, [R19+0x55f0] ;  /* 0x0055f000130c7984 */ /* 0x000e220000000c00 */
[----:B-1----:R-:W-:-:S03]  /*0a10*/  FFMA R8, R8, R11, R29 ;  /* 0x0000000b08087223 */ /* 0x002fc6000000001d */
        /* <DEDUP_REMOVED lines=25> */
[----:B------:R-:W1:Y:S01]  /*0bb0*/  LDS R12, [R19+0x5620] ;  /* 0x00562000130c7984 */ /* 0x000e620000000800 */
[----:B0-----:R-:W-:-:S04]  /*0bc0*/  FFMA R9, R9, R15, R10 ;  /* 0x0000000f09097223 */ /* 0x001fc8000000000a */
[----:B-1----:R-:W-:-:S07]  /*0bd0*/  FFMA R8, R8, R12, R9 ;  /* 0x0000000c08087223 */ /* 0x002fce0000000009 */
.L_x_3:
[----:B------:R-:W-:Y:S05]  /*0be0*/  BSYNC.RECONVERGENT B0 ;  /* 0x0000000000007941 */ /* 0x000fea0003800200 */
.L_x_2:
[----:B0-----:R-:W2:Y:S04]  /*0bf0*/  @!P0 LDG.E.CONSTANT R15, desc[UR8][R24.64+0xc8] ;  /* 0x0000c808180f8981 */ /* 0x001ea8000c1e9900 */
[----:B------:R-:W3:Y:S04]  /*0c00*/  @!P0 LDG.E.CONSTANT R13, desc[UR8][R24.64+0xc8] ;  /* 0x0000c808180d8981 */ /* 0x000ee8000c1e9900 */
[----:B------:R0:W5:Y:S01]  /*0c10*/  LDG.E.CONSTANT R22, desc[UR8][R26.64+0x8] ;  /* 0x000008081a167981 */ /* 0x000162000c1e9900 */
[----:B------:R-:W-:Y:S01]  /*0c20*/  @!P3 FADD R23, R23, R8 ;  /* 0x000000081717b221 */ /* 0x000fe20000000000 */
[----:B------:R-:W-:Y:S04]  /*0c30*/  BSSY.RECONVERGENT B0, `(.L_x_4) ;  /* 0x0000046000007945 */ /* 0x000fe80003800200 */
[----:B------:R-:W-:Y:S01]  /*0c40*/  @!P3 STS [R20], R23 ;  /* 0x000000171400b388 */ /* 0x000fe20000000800 */
[----:B------:R-:W-:Y:S06]  /*0c50*/  BAR.SYNC.DEFER_BLOCKING 0x0 ;  /* 0x0000000000007b1d */ /* 0x000fec0000010000 */
[----:B------:R-:W1:Y:S04]  /*0c60*/  @!P4 LDS.64 R8, [R16] ;  /* 0x000000001008c984 */ /* 0x000e680000000a00 */
[----:B------:R-:W4:Y:S01]  /*0c70*/  @!P4 LDS.64 R10, [R16+0x70] ;  /* 0x00007000100ac984 */ /* 0x000f220000000a00 */
[----:B-1----:R-:W-:Y:S01]  /*0c80*/  @!P4 FMNMX3 R8, R8, RZ, R9, !PT ;  /* 0x000000ff0808c276 */ /* 0x002fe20007800009 */
[----:B------:R-:W-:-:S03]  /*0c90*/  HFMA2 R9, -RZ, RZ, 0, 0 ;  /* 0x00000000ff097431 */ /* 0x000fc600000001ff */
[----:B----4-:R-:W-:-:S05]  /*0ca0*/  @!P4 FMNMX3 R11, R8, R10, R11, !PT ;  /* 0x0000000a080bc276 */ /* 0x010fca000780000b */
[----:B------:R0:W-:Y:S04]  /*0cb0*/  @!P4 STS [R18+0x240], R11 ;  /* 0x0002400b1200c388 */ /* 0x0001e80000000800 */
        /* <DEDUP_REMOVED lines=61> */
.L_x_5:
[----:B------:R-:W-:Y:S05]  /*1090*/  BSYNC.RECONVERGENT B0 ;  /* 0x0000000000007941 */ /* 0x000fea0003800200 */
.L_x_4:
[----:B------:R-:W2:Y:S04]  /*10a0*/  @!P0 LDG.E.CONSTANT R23, desc[UR8][R24.64+0x12c] ;  /* 0x00012c0818178981 */ /* 0x000ea8000c1e9900 */
[----:B0-----:R-:W3:Y:S04]  /*10b0*/  @!P0 LDG.E.CONSTANT R13, desc[UR8][R24.64+0x12c] ;  /* 0x00012c08180d8981 */ /* 0x001ee8000c1e9900 */
[----:B------:R0:W5:Y:S02]  /*10c0*/  LDG.E.CONSTANT R28, desc[UR8][R26.64+0xc] ;  /* 0x00000c081a1c7981 */ /* 0x000164000c1e9900 */
[----:B-----5:R-:W-:Y:S01]  /*10d0*/  @!P3 FADD R15, R22, R9 ;  /* 0x00000009160fb221 */ /* 0x020fe20000000000 */
[----:B------:R-:W-:Y:S04]  /*10e0*/  BSSY.RECONVERGENT B0, `(.L_x_6) ;  /* 0x0000046000007945 */ /* 0x000fe80003800200 */
[----:B------:R-:W-:Y:S01]  /*10f0*/  @!P3 STS [R20], R15 ;  /* 0x0000000f1400b388 */ /* 0x000fe20000000800 */
[----:B------:R-:W-:Y:S06]  /*1100*/  BAR.SYNC.DEFER_BLOCKING 0x0 ;  /* 0x0000000000007b1d */ /* 0x000fec0000010000 */
[----:B------:R-:W1:Y:S04]  /*1110*/  @!P4 LDS.64 R8, [R16] ;  /* 0x000000001008c984 */ /* 0x000e680000000a00 */
[----:B------:R-:W4:Y:S01]  /*1120*/  @!P4 LDS.64 R10, [R16+0x70] ;  /* 0x00007000100ac984 */ /* 0x000f220000000a00 */
[----:B-1----:R-:W-:-:S02]  /*1130*/  @!P4 FMNMX3 R8, R8, RZ, R9, !PT ;  /* 0x000000ff0808c276 */ /* 0x002fc40007800009 */
[----:B------:R-:W-:Y:S02]  /*1140*/  MOV R9, RZ ;  /* 0x000000ff00097202 */ /* 0x000fe40000000f00 */
        /* <DEDUP_REMOVED lines=63> */
.L_x_7:
[----:B------:R-:W-:Y:S05]  /*1540*/  BSYNC.RECONVERGENT B0 ;  /* 0x0000000000007941 */ /* 0x000fea0003800200 */
.L_x_6:
[----:B------:R-:W2:Y:S04]  /*1550*/  @!P0 LDG.E.CONSTANT R15, desc[UR8][R24.64+0x190] ;  /* 0x00019008180f8981 */ /* 0x000ea8000c1e9900 */
[----:B0-----:R-:W3:Y:S04]  /*1560*/  @!P0 LDG.E.CONSTANT R13, desc[UR8][R24.64+0x190] ;  /* 0x00019008180d8981 */ /* 0x001ee8000c1e9900 */
[----:B------:R0:W5:Y:S04]  /*1570*/  @!P0 LDG.E.CONSTANT R23, desc[UR8][R24.64+0x1f4] ;  /* 0x0001f40818178981 */ /* 0x000168000c1e9900 */
[----:B------:R0:W5:Y:S04]  /*1580*/  @!P0 LDG.E.CONSTANT R29, desc[UR8][R24.64+0x1f4] ;  /* 0x0001f408181d8981 */ /* 0x000168000c1e9900 */
[----:B------:R0:W5:Y:S04]  /*1590*/  LDG.E.CONSTANT R22, desc[UR8][R26.64+0x14] ;  /* 0x000014081a167981 */ /* 0x000168000c1e9900 */
[----:B------:R0:W5:Y:S01]  /*15a0*/  LDG.E.CONSTANT R24, desc[UR8][R26.64+0x10] ;  /* 0x000010081a187981 */ /* 0x000162000c1e9900 */
[----:B------:R-:W-:-:S05]  /*15b0*/  @!P3 FADD R28, R28, R9 ;  /* 0x000000091c1cb221 */ /* 0x000fca0000000000 */
[----:B------:R-:W-:Y:S01]  /*15c0*/  @!P3 STS [R20], R28 ;  /* 0x0000001c1400b388 */ /* 0x000fe20000000800 */
[----:B------:R-:W-:Y:S06]  /*15d0*/  BAR.SYNC.DEFER_BLOCKING 0x0 ;  /* 0x0000000000007b1d */ /* 0x000fec0000010000 */
[----:B------:R-:W1:Y:S04]  /*15e0*/  @!P4 LDS.64 R8, [R16] ;  /* 0x000000001008c984 */ /* 0x000e680000000a00 */
[----:B------:R-:W4:Y:S01]  /*15f0*/  @!P4 LDS.64 R10, [R16+0x70] ;  /* 0x00007000100ac984 */ /* 0x000f220000000a00 */
[----:B-1----:R-:W-:-:S04]  /*1600*/  @!P4 FMNMX3 R8, R8, RZ, R9, !PT ;  /* 0x000000ff0808c276 */ /* 0x002fc80007800009 */
[----:B----4-:R-:W-:-:S05]  /*1610*/  @!P4 FMNMX3 R11, R8, R10, R11, !PT ;  /* 0x0000000a080bc276 */ /* 0x010fca000780000b */
[----:B------:R0:W-:Y:S01]  /*1620*/  @!P4 STS [R18+0x6c0], R11 ;  /* 0x0006c00b1200c388 */ /* 0x0001e20000000800 */
[----:B------:R-:W-:Y:S01]  /*1630*/  BSSY.RECONVERGENT B0, `(.L_x_8) ;  /* 0x000003f000007945 */ /* 0x000fe20003800200 */
[----:B------:R-:W-:Y:S02]  /*1640*/  HFMA2 R9, -RZ, RZ, 0, 0 ;  /* 0x00000000ff097431 */ /* 0x000fe400000001ff */
        /* <DEDUP_REMOVED lines=16> */
[----:B------:R-:W2:Y:S04]  /*1750*/  LDS R10, [R4+0x74] ;  /* 0x00007400040a7984 */ /* 0x000ea80000000800 */
[----:B------:R-:W3:Y:S01]  /*1760*/  LDS R26, [R4+0x78] ;  /* 0x00007800041a7984 */ /* 0x000ee20000000800 */
[----:B0-----:R-:W-:-:S04]  /*1770*/  FFMA R8, R9, R12, R8 ;  /* 0x0000000c09087223 */ /* 0x001fc80000000008 */
        /* <DEDUP_REMOVED lines=17> */
[----:B0-----:R-:W-:-:S03]  /*1890*/  FFMA R8, R9, R12, R8 ;  /* 0x0000000c09087223 */ /* 0x001fc60000000008 */
[----:B------:R-:W-:Y:S01]  /*18a0*/  LDS R12, [R4+0x15c] ;  /* 0x00015c00040c7984 */ /* 0x000fe20000000800 */
[----:B-1----:R-:W-:-:S03]  /*18b0*/  FFMA R11, R11, R13, R8 ;  /* 0x0000000d0b0b7223 */ /* 0x002fc60000000008 */
[----:B------:R-:W-:Y:S01]  /*18c0*/  LDS R13, [R4+0x154] ;  /* 0x00015400040d7984 */ /* 0x000fe20000000800 */
[----:B--2---:R-:W-:-:S03]  /*18d0*/  FFMA R25, R10, R14, R11 ;  /* 0x0000000e0a197223 */ /* 0x004fc6000000000b */
[----:B------:R-:W0:Y:S01]  /*18e0*/  LDS.128 R8, [R19+0x5600] ;  /* 0x0056000013087984 */ /* 0x000e220000000c00 */
[----:B---3--:R-:W-:-:S03]  /*18f0*/  FFMA R26, R26, R15, R25 ;  /* 0x0000000f1a1a7223 */ /* 0x008fc60000000019 */
[----:B------:R-:W1:Y:S01]  /*1900*/  LDS R15, [R4+0x158] ;  /* 0x00015800040f7984 */ /* 0x000e620000000800 */
[----:B0-----:R-:W-:-:S03]  /*1910*/  FFMA R26, R13, R8, R26 ;  /* 0x000000080d1a7223 */ /* 0x001fc6000000001a */
[----:B------:R-:W0:Y:S01]  /*1920*/  LDS R8, [R4+0x160] ;  /* 0x0001600004087984 */ /* 0x000e220000000800 */
[----:B-1----:R-:W-:-:S03]  /*1930*/  FFMA R15, R15, R9, R26 ;  /* 0x000000090f0f7223 */ /* 0x002fc6000000001a */
[----:B------:R-:W-:Y:S01]  /*1940*/  LDS R9, [R4+0x1c0] ;  /* 0x0001c00004097984 */ /* 0x000fe20000000800 */
[----:B------:R-:W-:-:S03]  /*1950*/  FFMA R25, R12, R10, R15 ;  /* 0x0000000a0c197223 */ /* 0x000fc6000000000f */
[----:B------:R-:W1:Y:S04]  /*1960*/  LDS.128 R12, [R19+0x5610] ;  /* 0x00561000130c7984 */ /* 0x000e680000000c00 */
[----:B------:R-:W-:Y:S01]  /*1970*/  LDS R10, [R4+0x1d0] ;  /* 0x0001d000040a7984 */ /* 0x000fe20000000800 */
[----:B0-----:R-:W-:-:S03]  /*1980*/  FFMA R8, R8, R11, R25 ;  /* 0x0000000b08087223 */ /* 0x001fc60000000019 */
[----:B------:R-:W0:Y:S04]  /*1990*/  LDS R25, [R4+0x1c4] ;  /* 0x0001c40004197984 */ /* 0x000e280000000800 */
[----:B------:R-:W2:Y:S01]  /*19a0*/  LDS R11, [R4+0x1c8] ;  /* 0x0001c800040b7984 */ /* 0x000ea20000000800 */
[----:B-1----:R-:W-:-:S03]  /*19b0*/  FFMA R8, R9, R12, R8 ;  /* 0x0000000c09087223 */ /* 0x002fc60000000008 */
[----:B------:R-:W1:Y:S04]  /*19c0*/  LDS R9, [R4+0x1cc] ;  /* 0x0001cc0004097984 */ /* 0x000e680000000800 */
[----:B------:R-:W3:Y:S01]  /*19d0*/  LDS R12, [R19+0x5620] ;  /* 0x00562000130c7984 */ /* 0x000ee20000000800 */
[----:B0-----:R-:W-:-:S04]  /*19e0*/  FFMA R8, R25, R13, R8 ;  /* 0x0000000d19087223 */ /* 0x001fc80000000008 */
[----:B--2---:R-:W-:-:S04]  /*19f0*/  FFMA R8, R11, R14, R8 ;  /* 0x0000000e0b087223 */ /* 0x004fc80000000008 */
[----:B-1----:R-:W-:-:S04]  /*1a00*/  FFMA R9, R9, R15, R8 ;  /* 0x0000000f09097223 */ /* 0x002fc80000000008 */
[----:B---3--:R-:W-:-:S07]  /*1a10*/  FFMA R9, R10, R12, R9 ;  /* 0x0000000c0a097223 */ /* 0x008fce0000000009 */
.L_x_9:
[----:B------:R-:W-:Y:S05]  /*1a20*/  BSYNC.RECONVERGENT B0 ;  /* 0x0000000000007941 */ /* 0x000fea0003800200 */
.L_x_8:
[----:B0----5:R-:W-:Y:S01]  /*1a30*/  @!P3 FADD R13, R24, R9 ;  /* 0x00000009180db221 */ /* 0x021fe20000000000 */
[----:B------:R-:W-:Y:S01]  /*1a40*/  BSSY.RECONVERGENT B0, `(.L_x_10) ;  /* 0x0000046000007945 */ /* 0x000fe20003800200 */
[----:B------:R-:W-:-:S03]  /*1a50*/  MOV R25, RZ ;  /* 0x000000ff00197202 */ /* 0x000fc60000000f00 */
[----:B------:R-:W-:Y:S01]  /*1a60*/  @!P3 STS [R20], R13 ;  /* 0x0000000d1400b388 */ /* 0x000fe20000000800 */
[----:B------:R-:W-:Y:S06]  /*1a70*/  BAR.SYNC.DEFER_BLOCKING 0x0 ;  /* 0x0000000000007b1d */ /* 0x000fec0000010000 */
[----:B------:R-:W0:Y:S04]  /*1a80*/  @!P4 LDS.64 R8, [R16] ;  /* 0x000000001008c984 */ /* 0x000e280000000a00 */
[----:B------:R-:W1:Y:S01]  /*1a90*/  @!P4 LDS.64 R10, [R16+0x70] ;  /* 0x00007000100ac984 */ /* 0x000e620000000a00 */
[----:B0-----:R-:W-:-:S04]  /*1aa0*/  @!P4 FMNMX3 R8, R8, RZ, R9, !PT ;  /* 0x000000ff0808c276 */ /* 0x001fc80007800009 */
[----:B-1----:R-:W-:-:S05]  /*1ab0*/  @!P4 FMNMX3 R11, R8, R10, R11, !PT ;  /* 0x0000000a080bc276 */ /* 0x002fca000780000b */
[----:B------:R0:W-:Y:S04]  /*1ac0*/  @!P4 STS [R18+0x900], R11 ;  /* 0x0009000b1200c388 */ /* 0x0001e80000000800 */
[----:B------:R0:W-:Y:S01]  /*1ad0*/  @!P0 STS [R2], R23 ;  /* 0x0000001702008388 */ /* 0x0001e20000000800 */
[----:B------:R-:W-:Y:S06]  /*1ae0*/  BAR.SYNC.DEFER_BLOCKING 0x0 ;  /* 0x0000000000007b1d */ /* 0x000fec0000010000 */
[----:B------:R0:W-:Y:S01]  /*1af0*/  @!P0 STS [R2], R29 ;  /* 0x0000001d02008388 */ /* 0x0001e20000000800 */
[----:B------:R-:W-:Y:S05]  /*1b00*/  @P3 BRA `(.L_x_11) ;  /* 0x0000000000e43947 */ /* 0x000fea0003800000 */
[----:B------:R-:W-:Y:S04]  /*1b10*/  LDS R13, [R4] ;  /* 0x00000000040d7984 */ /* 0x000fe80000000800 */
[----:B0-----:R-:W0:Y:S04]  /*1b20*/  LDS.128 R8, [R19+0x55c0] ;  /* 0x0055c00013087984 */ /* 0x001e280000000c00 */
[----:B------:R-:W1:Y:S04]  /*1b30*/  LDS R15, [R4+0x4] ;  /* 0x00000400040f7984 */ /* 0x000e680000000800 */
[----:B------:R-:W2:Y:S04]  /*1b40*/  LDS R23, [R4+0x8] ;  /* 0x0000080004177984 */ /* 0x000ea80000000800 */
[----:B------:R-:W3:Y:S04]  /*1b50*/  LDS R25, [R4+0xc] ;  /* 0x00000c0004197984 */ /* 0x000ee80000000800 */
[----:B------:R-:W-:Y:S04]  /*1b60*/  LDS R26, [R4+0x10] ;  /* 0x00001000041a7984 */ /* 0x000fe80000000800 */
[----:B------:R-:W-:Y:S01]  /*1b70*/  LDS R28, [R4+0x154] ;  /* 0x00015400041c7984 */ /* 0x000fe20000000800 */
[----:B0-----:R-:W-:-:S04]  /*1b80*/  FFMA R8, R13, R8, RZ ;  /* 0x000000080d087223 */ /* 0x001fc800000000ff */
[----:B-1----:R-:W-:Y:S02]  /*1b90*/  FFMA R24, R15, R9, R8 ;  /* 0x000000090f187223 */ /* 0x002fe40000000008 */
[----:B------:R-:W0:Y:S02]  /*1ba0*/  LDS.128 R12, [R19+0x55d0] ;  /* 0x0055d000130c7984 */ /* 0x000e240000000c00 */
[----:B--2---:R-:W-:Y:S02]  /*1bb0*/  FFMA R10, R23, R10, R24 ;  /* 0x0000000a170a7223 */ /* 0x004fe40000000018 */
[----:B------:R-:W1:Y:S02]  /*1bc0*/  LDS R8, [R4+0x70] ;  /* 0x0000700004087984 */ /* 0x000e640000000800 */
[----:B---3--:R-:W-:Y:S02]  /*1bd0*/  FFMA R11, R25, R11, R10 ;  /* 0x0000000b190b7223 */ /* 0x008fe4000000000a */
[----:B------:R-:W2:Y:S04]  /*1be0*/  LDS R23, [R4+0x74] ;  /* 0x0000740004177984 */ /* 0x000ea80000000800 */
[----:B------:R-:W3:Y:S01]  /*1bf0*/  LDS R25, [R4+0x78] ;  /* 0x0000780004197984 */ /* 0x000ee20000000800 */
[----:B0-----:R-:W-:-:S03]  /*1c00*/  FFMA R11, R26, R12, R11 ;  /* 0x0000000c1a0b7223 */ /* 0x001fc6000000000b */
[----:B------:R-:W-:Y:S01]  /*1c10*/  LDS R26, [R4+0x7c] ;  /* 0x00007c00041a7984 */ /* 0x000fe20000000800 */
[----:B-1----:R-:W-:-:S03]  /*1c20*/  FFMA R24, R8, R13, R11 ;  /* 0x0000000d08187223 */ /* 0x002fc6000000000b */
[----:B------:R-:W0:Y:S01]  /*1c30*/  LDS.128 R8, [R19+0x55e0] ;  /* 0x0055e00013087984 */ /* 0x000e220000000c00 */
[----:B--2---:R-:W-:-:S03]  /*1c40*/  FFMA R14, R23, R14, R24 ;  /* 0x0000000e170e7223 */ /* 0x004fc60000000018 */
[----:B------:R-:W1:Y:S01]  /*1c50*/  LDS R12, [R4+0x80] ;  /* 0x00008000040c7984 */ /* 0x000e620000000800 */
[----:B---3--:R-:W-:-:S03]  /*1c60*/  FFMA R15, R25, R15, R14 ;  /* 0x0000000f190f7223 */ /* 0x008fc6000000000e */
        /* <DEDUP_REMOVED lines=10> */
[----:B------:R-:W-:Y:S04]  /*1d10*/  LDS R24, [R4+0x158] ;  /* 0x0001580004187984 */ /* 0x000fe80000000800 */
[----:B------:R-:W-:Y:S01]  /*1d20*/  LDS R23, [R4+0x15c] ;  /* 0x00015c0004177984 */ /* 0x000fe20000000800 */
[----:B0-----:R-:W-:-:S03]  /*1d30*/  FFMA R11, R26, R12, R11 ;  /* 0x0000000c1a0b7223 */ /* 0x001fc6000000000b */
[----:B------:R-:W0:Y:S01]  /*1d40*/  LDS R12, [R4+0x150] ;  /* 0x00015000040c7984 */ /* 0x000e220000000800 */
[----:B-1----:R-:W-:-:S03]  /*1d50*/  FFMA R26, R8, R13, R11 ;  /* 0x0000000d081a7223 */ /* 0x002fc6000000000b */
[----:B------:R-:W1:Y:S01]  /*1d60*/  LDS.128 R8, [R19+0x5600] ;  /* 0x0056000013087984 */ /* 0x000e620000000c00 */
[----:B--2---:R-:W-:-:S04]  /*1d70*/  FFMA R25, R25, R14, R26 ;  /* 0x0000000e19197223 */ /* 0x004fc8000000001a */
[----:B0-----:R-:W-:Y:S02]  /*1d80*/  FFMA R15, R12, R15, R25 ;  /* 0x0000000f0c0f7223 */ /* 0x001fe40000000019 */
[----:B------:R-:W-:Y:S02]  /*1d90*/  LDS R25, [R4+0x1d0] ;  /* 0x0001d00004197984 */ /* 0x000fe40000000800 */
[----:B-1----:R-:W-:Y:S02]  /*1da0*/  FFMA R15, R28, R8, R15 ;  /* 0x000000081c0f7223 */ /* 0x002fe4000000000f */
[----:B------:R-:W0:Y:S02]  /*1db0*/  LDS R8, [R4+0x160] ;  /* 0x0001600004087984 */ /* 0x000e240000000800 */
[----:B------:R-:W-:Y:S02]  /*1dc0*/  FFMA R26, R24, R9, R15 ;  /* 0x00000009181a7223 */ /* 0x000fe4000000000f */
[----:B------:R-:W-:Y:S02]  /*1dd0*/  LDS R9, [R4+0x1c0] ;  /* 0x0001c00004097984 */ /* 0x000fe40000000800 */
[----:B------:R-:W-:-:S02]  /*1de0*/  FFMA R27, R23, R10, R26 ;  /* 0x0000000a171b7223 */ /* 0x000fc4000000001a */
[----:B------:R-:W1:Y:S04]  /*1df0*/  LDS.128 R12, [R19+0x5610] ;  /* 0x00561000130c7984 */ /* 0x000e680000000c00 */
[----:B------:R-:W2:Y:S04]  /*1e00*/  LDS R24, [R4+0x1c4] ;  /* 0x0001c40004187984 */ /* 0x000ea80000000800 */
[----:B------:R-:W3:Y:S04]  /*1e10*/  LDS R23, [R4+0x1c8] ;  /* 0x0001c80004177984 */ /* 0x000ee80000000800 */
[----:B------:R-:W4:Y:S04]  /*1e20*/  LDS R10, [R4+0x1cc] ;  /* 0x0001cc00040a7984 */ /* 0x000f280000000800 */
[----:B------:R-:W5:Y:S01]  /*1e30*/  LDS R26, [R19+0x5620] ;  /* 0x00562000131a7984 */ /* 0x000f620000000800 */
[----:B0-----:R-:W-:-:S04]  /*1e40*/  FFMA R8, R8, R11, R27 ;  /* 0x0000000b08087223 */ /* 0x001fc8000000001b */
[----:B-1----:R-:W-:-:S04]  /*1e50*/  FFMA R9, R9, R12, R8 ;  /* 0x0000000c09097223 */ /* 0x002fc80000000008 */
[----:B--2---:R-:W-:-:S04]  /*1e60*/  FFMA R24, R24, R13, R9 ;  /* 0x0000000d18187223 */ /* 0x004fc80000000009 */
[----:B---3--:R-:W-:-:S04]  /*1e70*/  FFMA R23, R23, R14, R24 ;  /* 0x0000000e17177223 */ /* 0x008fc80000000018 */
[----:B----4-:R-:W-:-:S04]  /*1e80*/  FFMA R10, R10, R15, R23 ;  /* 0x0000000f0a0a7223 */ /* 0x010fc80000000017 */
[----:B-----5:R-:W-:-:S07]  /*1e90*/  FFMA R25, R25, R26, R10 ;  /* 0x0000001a19197223 */ /* 0x020fce000000000a */
.L_x_11:
[----:B------:R-:W-:Y:S05]  /*1ea0*/  BSYNC.RECONVERGENT B0 ;  /* 0x0000000000007941 */ /* 0x000fea0003800200 */
.L_x_10:
[----:B------:R-:W-:Y:S01]  /*1eb0*/  @!P3 FADD R25, R22, R25 ;  /* 0x000000191619b221 */ /* 0x000fe20000000000 */
[----:B------:R-:W-:-:S04]  /*1ec0*/  HFMA2 R4, -RZ, RZ, 0, 0 ;  /* 0x00000000ff047431 */ /* 0x000fc800000001ff */
[----:B------:R-:W-:Y:S01]  /*1ed0*/  @!P3 STS [R20], R25 ;  /* 0x000000191400b388 */ /* 0x000fe20000000800 */
[----:B------:R-:W-:Y:S06]  /*1ee0*/  BAR.SYNC.DEFER_BLOCKING 0x0 ;  /* 0x0000000000007b1d */ /* 0x000fec0000010000 */
[----:B------:R-:W1:Y:S04]  /*1ef0*/  @!P4 LDS.64 R8, [R16] ;  /* 0x000000001008c984 */ /* 0x000e680000000a00 */
[----:B0-----:R-:W0:Y:S01]  /*1f00*/  @!P4 LDS.64 R10, [R16+0x70] ;  /* 0x00007000100ac984 */ /* 0x001e220000000a00 */
[----:B-1----:R-:W-:-:S02]  /*1f10*/  @!P4 FMNMX3 R8, R8, RZ, R9, !PT ;  /* 0x000000ff0808c276 */ /* 0x002fc40007800009 */
[----:B------:R-:W-:Y:S02]  /*1f20*/  IADD3 R9, PT, PT, R7, -R0, RZ ;  /* 0x8000000007097210 */ /* 0x000fe40007ffe0ff */
[----:B0-----:R-:W-:Y:S01]  /*1f30*/  @!P4 FMNMX3 R11, R8, R10, R11, !PT ;  /* 0x0000000a080bc276 */ /* 0x001fe2000780000b */
[----:B------:R-:W-:-:S04]  /*1f40*/  IMAD R8, R0, 0x30, R17 ;  /* 0x0000003000087824 */ /* 0x000fc800078e0211 */
[----:B------:R0:W-:Y:S01]  /*1f50*/  @!P4 STS [R18+0xb40], R11 ;  /* 0x000b400b1200c388 */ /* 0x0001e20000000800 */
[----:B------:R-:W-:Y:S02]  /*1f60*/  IADD3 R21, PT, PT, R8, 0x68, R21 ;  /* 0x0000006808157810 */ /* 0x000fe40007ffe015 */
[----:B------:R-:W-:Y:S01]  /*1f70*/  LOP3.LUT R8, R0, 0x3f8, R3, 0xc8, !PT ;  /* 0x000003f800087812 */ /* 0x000fe200078ec803 */
[----:B------:R-:W-:Y:S06]  /*1f80*/  BAR.SYNC.DEFER_BLOCKING 0x0 ;  /* 0x0000000000007b1d */ /* 0x000fec0000010000 */
.L_x_17:
[----:B-1----:R-:W1:Y:S01]  /*1f90*/  @!P0 LDC.64 R12, c[0x0][0x398] ;  /* 0x0000e600ff0c8b82 */ /* 0x002e620000000a00 */
[----:B0-----:R-:W-:-:S04]  /*1fa0*/  @!P0 IMAD R11, R4, 0x96, R7 ;  /* 0x00000096040b8824 */ /* 0x001fc800078e0207 */
[----:B-1----:R-:W-:-:S03]  /*1fb0*/  @!P0 IMAD.WIDE.U32 R12, R11, 0x4, R12 ;  /* 0x000000040b0c8825 */ /* 0x002fc600078e000c */
[----:B------:R-:W0:Y:S02]  /*1fc0*/  LDC.64 R10, c[0x0][0x3a0] ;  /* 0x0000e800ff0a7b82 */ /* 0x000e240000000a00 */
[----:B------:R-:W2:Y:S04]  /*1fd0*/  @!P0 LDG.E.CONSTANT R17, desc[UR8][R12.64] ;  /* 0x000000080c118981 */ /* 0x000ea8000c1e9900 */
[----:B------:R-:W3:Y:S04]  /*1fe0*/  @!P0 LDG.E.CONSTANT R19, desc[UR8][R12.64+0x64] ;  /* 0x000064080c138981 */ /* 0x000ee8000c1e9900 */
[----:B------:R-:W4:Y:S04]  /*1ff0*/  @!P0 LDG.E.CONSTANT R23, desc[UR8][R12.64+0xc8] ;  /* 0x0000c8080c178981 */ /* 0x000f28000c1e9900 */
[----:B------:R-:W4:Y:S04]  /*2000*/  @!P0 LDG.E.CONSTANT R25, desc[UR8][R12.64+0x12c] ;  /* 0x00012c080c198981 */ /* 0x000f28000c1e9900 */
[----:B------:R-:W4:Y:S04]  /*2010*/  @!P0 LDG.E.CONSTANT R27, desc[UR8][R12.64+0x190] ;  /* 0x000190080c1b8981 */ /* 0x000f28000c1e9900 */
[----:B------:R1:W4:Y:S01]  /*2020*/  @!P0 LDG.E.CONSTANT R29, desc[UR8][R12.64+0x1f4] ;  /* 0x0001f4080c1d8981 */ /* 0x000322000c1e9900 */
[----:B0-----:R-:W-:-:S05]  /*2030*/  IMAD.WIDE.U32 R14, R4, 0x4, R10 ;  /* 0x00000004040e7825 */ /* 0x001fca00078e000a */
[----:B------:R0:W5:Y:S01]  /*2040*/  LDG.E.CONSTANT R10, desc[UR8][R14.64] ;  /* 0x000000080e0a7981 */ /* 0x000162000c1e9900 */
[----:B------:R-:W-:Y:S01]  /*2050*/  ISETP.NE.AND P1, PT, R8, RZ, PT ;  /* 0x000000ff0800720c */ /* 0x000fe20003f25270 */
[----:B------:R-:W-:Y:S01]  /*2060*/  UMOV UR4, 0x68 ;  /* 0x0000006800047882 */ /* 0x000fe20000000000 */
[----:B------:R-:W-:Y:S02]  /*2070*/  IADD3 R11, PT, PT, R5, 0x30, RZ ;  /* 0x00000030050b7810 */ /* 0x000fe40007ffe0ff */
[----:B-1----:R-:W-:Y:S02]  /*2080*/  MOV R13, RZ ;  /* 0x000000ff000d7202 */ /* 0x002fe40000000f00 */
[----:B------:R-:W-:Y:S01]  /*2090*/  MOV R12, R21 ;  /* 0x00000015000c7202 */ /* 0x000fe20000000f00 */
[----:B--2---:R0:W-:Y:S04]  /*20a0*/  @!P0 STS [R2], R17 ;  /* 0x0000001102008388 */ /* 0x0041e80000000800 */
[----:B---3--:R0:W-:Y:S04]  /*20b0*/  @!P0 STS [R2+0x64], R19 ;  /* 0x0000641302008388 */ /* 0x0081e80000000800 */
[----:B----4-:R0:W-:Y:S04]  /*20c0*/  @!P0 STS [R2+0xc8], R23 ;  /* 0x0000c81702008388 */ /* 0x0101e80000000800 */
[----:B------:R0:W-:Y:S04]  /*20d0*/  @!P0 STS [R2+0x12c], R25 ;  /* 0x00012c1902008388 */ /* 0x0001e80000000800 */
[----:B------:R0:W-:Y:S04]  /*20e0*/  @!P0 STS [R2+0x190], R27 ;  /* 0x0001901b02008388 */ /* 0x0001e80000000800 */
[----:B------:R0:W-:Y:S01]  /*20f0*/  @!P0 STS [R2+0x1f4], R29 ;  /* 0x0001f41d02008388 */ /* 0x0001e20000000800 */
[----:B------:R-:W-:Y:S06]  /*2100*/  BAR.SYNC.DEFER_BLOCKING 0x0 ;  /* 0x0000000000007b1d */ /* 0x000fec0000010000 */
.L_x_14:
[----:B------:R-:W-:Y:S01]  /*2110*/  UIADD3 UR4, UPT, UPT, UR4, 0x240, URZ ;  /* 0x0000024004047890 */ /* 0x000fe2000fffe0ff */
[----:B------:R-:W-:Y:S03]  /*2120*/  BSSY.RECONVERGENT B0, `(.L_x_12) ;  /* 0x000004e000007945 */ /* 0x000fe60003800200 */
[----:B------:R-:W-:Y:S01]  /*2130*/  UISETP.NE.AND UP0, UPT, UR4, 0xde8, UPT ;  /* 0x00000de80400788c */ /* 0x000fe2000bf05270 */
[----:B------:R-:W-:Y:S10]  /*2140*/  @P1 BRA `(.L_x_13) ;  /* 0x00000004002c1947 */ /* 0x000ff40003800000 */
[----:B0-----:R-:W-:Y:S04]  /*2150*/  LDS R14, [R12+-0x68] ;  /* 0xffff98000c0e7984 */ /* 0x001fe80000000800 */
[----:B------:R-:W0:Y:S04]  /*2160*/  LDS R23, [R11+-0x30] ;  /* 0xffffd0000b177984 */ /* 0x000e280000000800 */
[----:B------:R-:W-:Y:S04]  /*2170*/  LDS R25, [R12+-0x64] ;  /* 0xffff9c000c197984 */ /* 0x000fe80000000800 */
[----:B------:R-:W1:Y:S04]  /*2180*/  LDS R26, [R11+-0x2c] ;  /* 0xffffd4000b1a7984 */ /* 0x000e680000000800 */
[----:B------:R-:W-:Y:S04]  /*2190*/  LDS R24, [R12+-0x60] ;  /* 0xffffa0000c187984 */ /* 0x000fe80000000800 */
[----:B------:R-:W2:Y:S04]  /*21a0*/  LDS R19, [R11+-0x28] ;  /* 0xffffd8000b137984 */ /* 0x000ea80000000800 */
[----:B------:R-:W-:Y:S04]  /*21b0*/  LDS R17, [R12+-0x5c] ;  /* 0xffffa4000c117984 */ /* 0x000fe80000000800 */
[----:B------:R-:W3:Y:S04]  /*21c0*/  LDS R22, [R11+-0x24] ;  /* 0xffffdc000b167984 */ /* 0x000ee80000000800 */
[----:B------:R-:W-:Y:S04]  /*21d0*/  LDS R15, [R12+-0x58] ;  /* 0xffffa8000c0f7984 */ /* 0x000fe80000000800 */
[----:B------:R-:W4:Y:S01]  /*21e0*/  LDS R18, [R11+-0x20] ;  /* 0xffffe0000b127984 */ /* 0x000f220000000800 */
[----:B0-----:R-:W-:-:S03]  /*21f0*/  FFMA R14, R14, R23, R13 ;  /* 0x000000170e0e7223 */ /* 0x001fc6000000000d */
[----:B------:R-:W-:Y:S04]  /*2200*/  LDS R13, [R12+-0x38] ;  /* 0xffffc8000c0d7984 */ /* 0x000fe80000000800 */
[----:B------:R-:W-:Y:S01]  /*2210*/  LDS R23, [R12+-0x2c] ;  /* 0xffffd4000c177984 */ /* 0x000fe20000000800 */
[----:B-1----:R-:W-:-:S03]  /*2220*/  FFMA R25, R25, R26, R14 ;  /* 0x0000001a19197223 */ /* 0x002fc6000000000e */
[----:B------:R-:W0:Y:S01]  /*2230*/  LDS R14, [R11+-0x1c] ;  /* 0xffffe4000b0e7984 */ /* 0x000e220000000800 */
[----:B--2---:R-:W-:-:S03]  /*2240*/  FFMA R26, R24, R19, R25 ;  /* 0x00000013181a7223 */ /* 0x004fc60000000019 */
[----:B------:R-:W-:Y:S04]  /*2250*/  LDS R19, [R12+-0x34] ;  /* 0xffffcc000c137984 */ /* 0x000fe80000000800 */
[----:B------:R-:W1:Y:S01]  /*2260*/  LDS R24, [R11+-0x18] ;  /* 0xffffe8000b187984 */ /* 0x000e620000000800 */
[----:B---3--:R-:W-:-:S03]  /*2270*/  FFMA R26, R17, R22, R26 ;  /* 0x00000016111a7223 */ /* 0x008fc6000000001a */
[----:B------:R-:W-:Y:S04]  /*2280*/  LDS R17, [R12+-0x30] ;  /* 0xffffd0000c117984 */ /* 0x000fe80000000800 */
[----:B------:R-:W2:Y:S01]  /*2290*/  LDS R22, [R11+-0x14] ;  /* 0xffffec000b167984 */ /* 0x000ea20000000800 */
[----:B----4-:R-:W-:-:S03]  /*22a0*/  FFMA R28, R15, R18, R26 ;  /* 0x000000120f1c7223 */ /* 0x010fc6000000001a */
[----:B------:R-:W3:Y:S04]  /*22b0*/  LDS R26, [R11+-0x10] ;  /* 0xfffff0000b1a7984 */ /* 0x000ee80000000800 */
[----:B------:R-:W-:Y:S04]  /*22c0*/  LDS R15, [R12+-0x28] ;  /* 0xffffd8000c0f7984 */ /* 0x000fe80000000800 */
[----:B------:R-:W4:Y:S01]  /*22d0*/  LDS R18, [R11+-0xc] ;  /* 0xfffff4000b127984 */ /* 0x000f220000000800 */
[----:B0-----:R-:W-:-:S03]  /*22e0*/  FFMA R14, R13, R14, R28 ;  /* 0x0000000e0d0e7223 */ /* 0x001fc6000000001c */
[----:B------:R-:W-:Y:S01]  /*22f0*/  LDS R13, [R11+-0x8] ;  /* 0xfffff8000b0d7984 */ /* 0x000fe20000000800 */
[----:B-1----:R-:W-:-:S03]  /*2300*/  FFMA R24, R19, R24, R14 ;  /* 0x0000001813187223 */ /* 0x002fc6000000000e */
[----:B------:R-:W0:Y:S04]  /*2310*/  LDS R14, [R12+-0x8] ;  /* 0xfffff8000c0e7984 */ /* 0x000e280000000800 */
[----:B------:R-:W-:Y:S01]  /*2320*/  LDS R19, [R12] ;  /* 0x000000000c137984 */ /* 0x000fe20000000800 */
[----:B--2---:R-:W-:-:S03]  /*2330*/  FFMA R24, R17, R22, R24 ;  /* 0x0000001611187223 */ /* 0x004fc60000000018 */
[----:B------:R-:W-:Y:S01]  /*2340*/  LDS R17, [R12+-0x4] ;  /* 0xfffffc000c117984 */ /* 0x000fe20000000800 */
[----:B---3--:R-:W-:-:S03]  /*2350*/  FFMA R26, R23, R26, R24 ;  /* 0x0000001a171a7223 */ /* 0x008fc60000000018 */
[----:B------:R-:W1:Y:S04]  /*2360*/  LDS R22, [R11+-0x4] ;  /* 0xfffffc000b167984 */ /* 0x000e680000000800 */
[----:B------:R-:W2:Y:S01]  /*2370*/  LDS R24, [R11] ;  /* 0x000000000b187984 */ /* 0x000ea20000000800 */
[----:B----4-:R-:W-:-:S03]  /*2380*/  FFMA R25, R15, R18, R26 ;  /* 0x000000120f197223 */ /* 0x010fc6000000001a */
[----:B------:R-:W-:Y:S04]  /*2390*/  LDS R23, [R12+0x4] ;  /* 0x000004000c177984 */ /* 0x000fe80000000800 */
[----:B------:R-:W3:Y:S04]  /*23a0*/  LDS R26, [R11+0x4] ;  /* 0x000004000b1a7984 */ /* 0x000ee80000000800 */
[----:B------:R-:W-:Y:S04]  /*23b0*/  LDS R15, [R12+0x8] ;  /* 0x000008000c0f7984 */ /* 0x000fe80000000800 */
[----:B------:R-:W4:Y:S01]  /*23c0*/  LDS R18, [R11+0x8] ;  /* 0x000008000b127984 */ /* 0x000f220000000800 */
[----:B0-----:R-:W-:-:S03]  /*23d0*/  FFMA R14, R14, R13, R25 ;  /* 0x0000000d0e0e7223 */ /* 0x001fc60000000019 */
[----:B------:R-:W-:Y:S01]  /*23e0*/  LDS R13, [R12+0x28] ;  /* 0x000028000c0d7984 */ /* 0x000fe20000000800 */
[----:B-1----:R-:W-:-:S03]  /*23f0*/  FFMA R22, R17, R22, R14 ;  /* 0x0000001611167223 */ /* 0x002fc6000000000e */
[----:B------:R-:W0:Y:S01]  /*2400*/  LDS R14, [R11+0xc] ;  /* 0x00000c000b0e7984 */ /* 0x000e220000000800 */
[----:B--2---:R-:W-:-:S03]  /*2410*/  FFMA R24, R19, R24, R22 ;  /* 0x0000001813187223 */ /* 0x004fc60000000016 */
[----:B------:R-:W-:Y:S04]  /*2420*/  LDS R17, [R12+0x2c] ;  /* 0x00002c000c117984 */ /* 0x000fe80000000800 */
[----:B------:R-:W1:Y:S01]  /*2430*/  LDS R22, [R11+0x10] ;  /* 0x000010000b167984 */ /* 0x000e620000000800 */
[----:B---3--:R-:W-:-:S03]  /*2440*/  FFMA R26, R23, R26, R24 ;  /* 0x0000001a171a7223 */ /* 0x008fc60000000018 */
[----:B------:R-:W-:Y:S04]  /*2450*/  LDS R19, [R12+0x30] ;  /* 0x000030000c137984 */ /* 0x000fe80000000800 */
[----:B------:R-:W2:Y:S01]  /*2460*/  LDS R24, [R11+0x14] ;  /* 0x000014000b187984 */ /* 0x000ea20000000800 */
[----:B----4-:R-:W-:-:S03]  /*2470*/  FFMA R28, R15, R18, R26 ;  /* 0x000000120f1c7223 */ /* 0x010fc6000000001a */
[----:B------:R-:W-:Y:S04]  /*2480*/  LDS R23, [R12+0x34] ;  /* 0x000034000c177984 */ /* 0x000fe80000000800 */
[----:B------:R-:W3:Y:S04]  /*2490*/  LDS R26, [R11+0x18] ;  /* 0x000018000b1a7984 */ /* 0x000ee80000000800 */
[----:B------:R-:W-:Y:S04]  /*24a0*/  LDS R15, [R12+0x38] ;  /* 0x000038000c0f7984 */ /* 0x000fe80000000800 */
[----:B------:R-:W4:Y:S01]  /*24b0*/  LDS R18, [R11+0x1c] ;  /* 0x00001c000b127984 */ /* 0x000f220000000800 */
[----:B0-----:R-:W-:-:S03]  /*24c0*/  FFMA R14, R13, R14, R28 ;  /* 0x0000000e0d0e7223 */ /* 0x001fc6000000001c */
[----:B------:R-:W-:Y:S04]  /*24d0*/  LDS R13, [R12+0x58] ;  /* 0x000058000c0d7984 */ /* 0x000fe80000000800 */
[----:B------:R-:W-:Y:S01]  /*24e0*/  LDS R28, [R12+0x64] ;  /* 0x000064000c1c7984 */ /* 0x000fe20000000800 */
[----:B-1----:R-:W-:-:S03]  /*24f0*/  FFMA R22, R17, R22, R14 ;  /* 0x0000001611167223 */ /* 0x002fc6000000000e */
[----:B------:R-:W0:Y:S04]  /*2500*/  LDS R14, [R11+0x20] ;  /* 0x000020000b0e7984 */ /* 0x000e280000000800 */
[----:B------:R-:W-:Y:S01]  /*2510*/  LDS R17, [R11+0x24] ;  /* 0x000024000b117984 */ /* 0x000fe20000000800 */
[----:B--2---:R-:W-:-:S03]  /*2520*/  FFMA R24, R19, R24, R22 ;  /* 0x0000001813187223 */ /* 0x004fc60000000016 */
[----:B------:R-:W1:Y:S04]  /*2530*/  LDS R22, [R12+0x5c] ;  /* 0x00005c000c167984 */ /* 0x000e680000000800 */
[----:B------:R-:W-:Y:S01]  /*2540*/  LDS R19, [R12+0x60] ;  /* 0x000060000c137984 */ /* 0x000fe20000000800 */
[----:B---3--:R-:W-:-:S03]  /*2550*/  FFMA R26, R23, R26, R24 ;  /* 0x0000001a171a7223 */ /* 0x008fc60000000018 */
[----:B------:R-:W2:Y:S04]  /*2560*/  LDS R24, [R11+0x28] ;  /* 0x000028000b187984 */ /* 0x000ea80000000800 */
[----:B------:R-:W3:Y:S01]  /*2570*/  LDS R23, [R11+0x2c] ;  /* 0x00002c000b177984 */ /* 0x000ee20000000800 */
[----:B----4-:R-:W-:-:S03]  /*2580*/  FFMA R26, R15, R18, R26 ;  /* 0x000000120f1a7223 */ /* 0x010fc6000000001a */
[----:B------:R-:W-:Y:S04]  /*2590*/  LDS R15, [R12+0x68] ;  /* 0x000068000c0f7984 */ /* 0x000fe80000000800 */
[----:B------:R-:W4:Y:S01]  /*25a0*/  LDS R18, [R11+0x30] ;  /* 0x000030000b127984 */ /* 0x000f220000000800 */
[----:B0-----:R-:W-:-:S04]  /*25b0*/  FFMA R13, R13, R14, R26 ;  /* 0x0000000e0d0d7223 */ /* 0x001fc8000000001a */
[----:B-1----:R-:W-:-:S04]  /*25c0*/  FFMA R22, R22, R17, R13 ;  /* 0x0000001116167223 */ /* 0x002fc8000000000d */
[----:B--2---:R-:W-:-:S04]  /*25d0*/  FFMA R19, R19, R24, R22 ;  /* 0x0000001813137223 */ /* 0x004fc80000000016 */
[----:B---3--:R-:W-:-:S04]  /*25e0*/  FFMA R28, R28, R23, R19 ;  /* 0x000000171c1c7223 */ /* 0x008fc80000000013 */
[----:B----4-:R-:W-:-:S07]  /*25f0*/  FFMA R13, R15, R18, R28 ;  /* 0x000000120f0d7223 */ /* 0x010fce000000001c */
.L_x_13:
[----:B------:R-:W-:Y:S05]  /*2600*/  BSYNC.RECONVERGENT B0 ;  /* 0x0000000000007941 */ /* 0x000fea0003800200 */
.L_x_12:
[----:B------:R-:W-:Y:S02]  /*2610*/  IADD3 R12, PT, PT, R12, 0x240, RZ ;  /* 0x000002400c0c7810 */ /* 0x000fe40007ffe0ff */
[----:B------:R-:W-:Y:S01]  /*2620*/  IADD3 R11, PT, PT, R11, 0x64, RZ ;  /* 0x000000640b0b7810 */ /* 0x000fe20007ffe0ff */
[----:B------:R-:W-:Y:S06]  /*2630*/  BRA.U UP0, `(.L_x_14) ;  /* 0xfffffff900b47547 */ /* 0x000fec000b83ffff */
[----:B------:R-:W-:Y:S01]  /*2640*/  ISETP.NE.AND P1, PT, R8, RZ, PT ;  /* 0x000000ff0800720c */ /* 0x000fe20003f25270 */
[----:B------:R-:W-:-:S12]  /*2650*/  BSSY.RECONVERGENT B0, `(.L_x_15) ;  /* 0x0000011000007945 */ /* 0x000fd80003800200 */
[----:B-----5:R-:W-:-:S05]  /*2660*/  @!P1 FADD R13, R10, R13 ;  /* 0x0000000d0a0d9221 */ /* 0x020fca0000000000 */
[----:B------:R1:W-:Y:S01]  /*2670*/  @!P1 STS [R20], R13 ;  /* 0x0000000d14009388 */ /* 0x0003e20000000800 */
[----:B------:R-:W-:Y:S01]  /*2680*/  BAR.SYNC.DEFER_BLOCKING 0x0 ;  /* 0x0000000000007b1d */ /* 0x000fe20000010000 */
[----:B------:R-:W-:-:S13]  /*2690*/  LOP3.LUT P1, RZ, R0, 0x3fc, R3, 0xc8, !PT ;  /* 0x000003fc00ff7812 */ /* 0x000fda000782c803 */
[----:B-1----:R-:W-:Y:S05]  /*26a0*/  @P1 BRA `(.L_x_16) ;  /* 0x00000000002c1947 */ /* 0x002fea0003800000 */
[----:B------:R-:W1:Y:S01]  /*26b0*/  LDS.64 R12, [R16] ;  /* 0x00000000100c7984 */ /* 0x000e620000000a00 */
[----:B------:R-:W2:Y:S01]  /*26c0*/  S2UR UR5, SR_CgaCtaId ;  /* 0x00000000000579c3 */ /* 0x000ea20000008800 */
[----:B------:R-:W-:Y:S02]  /*26d0*/  UMOV UR4, 0x400 ;  /* 0x0000040000047882 */ /* 0x000fe40000000000 */
[----:B------:R-:W3:Y:S01]  /*26e0*/  LDS.64 R10, [R16+0x70] ;  /* 0x00007000100a7984 */ /* 0x000ee20000000a00 */
[----:B------:R-:W-:-:S04]  /*26f0*/  UIADD3 UR4, UPT, UPT, UR4, 0x6980, URZ ;  /* 0x0000698004047890 */ /* 0x000fc8000fffe0ff */
[----:B--2---:R-:W-:Y:S01]  /*2700*/  ULEA UR4, UR5, UR4, 0x18 ;  /* 0x0000000405047291 */ /* 0x004fe2000f8ec0ff */
[----:B-1----:R-:W-:Y:S02]  /*2710*/  FMNMX3 R12, R12, RZ, R13, !PT ;  /* 0x000000ff0c0c7276 */ /* 0x002fe4000780000d */
[----:B------:R-:W-:Y:S02]  /*2720*/  LEA R13, R4, R9, 0x4 ;  /* 0x00000009040d7211 */ /* 0x000fe400078e20ff */
[----:B---3--:R-:W-:Y:S02]  /*2730*/  FMNMX3 R10, R12, R10, R11, !PT ;  /* 0x0000000a0c0a7276 */ /* 0x008fe4000780000b */
[----:B------:R-:W-:-:S05]  /*2740*/  LEA R13, R13, UR4, 0x2 ;  /* 0x000000040d0d7c11 */ /* 0x000fca000f8e10ff */
[----:B------:R1:W-:Y:S02]  /*2750*/  STS [R13], R10 ;  /* 0x0000000a0d007388 */ /* 0x0003e40000000800 */
.L_x_16:
[----:B------:R-:W-:Y:S05]  /*2760*/  BSYNC.RECONVERGENT B0 ;  /* 0x0000000000007941 */ /* 0x000fea0003800200 */
.L_x_15:
[----:B------:R-:W-:-:S04]  /*2770*/  IADD3 R4, PT, PT, R4, 0x1, RZ ;  /* 0x0000000104047810 */ /* 0x000fc80007ffe0ff */
[----:B------:R-:W-:-:S13]  /*2780*/  ISETP.NE.AND P1, PT, R4, 0x10, PT ;  /* 0x000000100400780c */ /* 0x000fda0003f25270 */
[----:B------:R-:W-:Y:S05]  /*2790*/  @P1 BRA `(.L_x_17) ;  /* 0xfffffff400fc1947 */ /* 0x000fea000383ffff */
[----:B0-----:R-:W0:Y:S08]  /*27a0*/  LDC R2, c[0x0][0x364] ;  /* 0x0000d900ff027b82 */ /* 0x001e300000000800 */
[----:B------:R-:W-:Y:S01]  /*27b0*/  BAR.SYNC.DEFER_BLOCKING 0x0 ;  /* 0x0000000000007b1d */ /* 0x000fe20000010000 */
[----:B------:R-:W-:-:S13]  /*27c0*/  ISETP.GT.U32.AND P0, PT, R0, 0x13, PT ;  /* 0x000000130000780c */ /* 0x000fda0003f04070 */
[----:B------:R-:W-:Y:S05]  /*27d0*/  @P0 BRA `(.L_x_18) ;  /* 0x0000001400680947 */ /* 0x000fea0003800000 */
[----:B------:R-:W2:Y:S01]  /*27e0*/  LDC.64 R16, c[0x0][0x3a8] ;  /* 0x0000ea00ff107b82 */ /* 0x000ea20000000a00 */
[----:B------:R-:W-:Y:S02]  /*27f0*/  SHF.L.U32 R4, R0, 0x5, RZ ;  /* 0x0000000500047819 */ /* 0x000fe400000006ff */
[----:B------:R-:W-:Y:S02]  /*2800*/  SHF.R.U32.HI R18, RZ, 0x1, R0 ;  /* 0x00000001ff127819 */ /* 0x000fe40000011600 */
[----:B------:R-:W-:-:S04]  /*2810*/  LOP3.LUT R4, R4, 0x20, RZ, 0xc0, !PT ;  /* 0x0000002004047812 */ /* 0x000fc800078ec0ff */
[----:B------:R-:W-:-:S04]  /*2820*/  IADD3 R23, PT, PT, R4, R3, RZ ;  /* 0x0000000304177210 */ /* 0x000fc80007ffe0ff */
[----:B------:R-:W-:-:S05]  /*2830*/  LEA R9, R18, R23, 0x6 ;  /* 0x0000001712097211 */ /* 0x000fca00078e30ff */
[----:B--2---:R-:W-:-:S06]  /*2840*/  IMAD.WIDE.U32 R8, R9, 0x10, R16 ;  /* 0x0000001009087825 */ /* 0x004fcc00078e0010 */
[----:B-1----:R-:W2:Y:S01]  /*2850*/  LDG.E.128.CONSTANT R8, desc[UR8][R8.64] ;  /* 0x0000000808087981 */ /* 0x002ea2000c1e9d00 */
[----:B------:R-:W1:Y:S01]  /*2860*/  S2UR UR6, SR_CgaCtaId ;  /* 0x00000000000679c3 */ /* 0x000e620000008800 */
[----:B------:R-:W-:Y:S01]  /*2870*/  UMOV UR5, 0x400 ;  /* 0x0000040000057882 */ /* 0x000fe20000000000 */
[----:B------:R-:W-:Y:S01]  /*2880*/  ISETP.NE.AND P0, PT, R3, RZ, PT ;  /* 0x000000ff0300720c */ /* 0x000fe20003f05270 */
[----:B------:R-:W-:Y:S02]  /*2890*/  UIADD3 UR4, UPT, UPT, UR5, 0x6d80, URZ ;  /* 0x00006d8005047890 */ /* 0x000fe4000fffe0ff */
[----:B------:R-:W-:Y:S02]  /*28a0*/  UIADD3 UR5, UPT, UPT, UR5, 0x6980, URZ ;  /* 0x0000698005057890 */ /* 0x000fe4000fffe0ff */
[----:B-1----:R-:W-:Y:S02]  /*28b0*/  ULEA UR4, UR6, UR4, 0x18 ;  /* 0x0000000406047291 */ /* 0x002fe4000f8ec0ff */
[----:B------:R-:W-:-:S04]  /*28c0*/  ULEA UR5, UR6, UR5, 0x18 ;  /* 0x0000000506057291 */ /* 0x000fc8000f8ec0ff */
[----:B------:R-:W-:Y:S01]  /*28d0*/  LEA R21, R18, UR4, 0x2 ;  /* 0x0000000412157c11 */ /* 0x000fe2000f8e10ff */
[----:B------:R-:W-:Y:S01]  /*28e0*/  UMOV UR4, 0xffffffff ;  /* 0xffffffff00047882 */ /* 0x000fe20000000000 */
[----:B------:R-:W-:-:S03]  /*28f0*/  LEA R19, R23, UR5, 0x4 ;  /* 0x0000000517137c11 */ /* 0x000fc6000f8e20ff */
[----:B------:R-:W-:Y:S04]  /*2900*/  STS [R21], RZ ;  /* 0x000000ff15007388 */ /* 0x000fe80000000800 */
[----:B------:R-:W2:Y:S02]  /*2910*/  LDS.128 R12, [R19] ;  /* 0x00000000130c7984 */ /* 0x000ea40000000c00 */
[----:B--2---:R-:W-:-:S04]  /*2920*/  FFMA R8, R8, R12, RZ ;  /* 0x0000000c08087223 */ /* 0x004fc800000000ff */
[----:B------:R-:W-:-:S04]  /*2930*/  FFMA R9, R9, R13, R8 ;  /* 0x0000000d09097223 */ /* 0x000fc80000000008 */
[----:B------:R-:W-:-:S04]  /*2940*/  FFMA R10, R10, R14, R9 ;  /* 0x0000000e0a0a7223 */ /* 0x000fc80000000009 */
[----:B------:R-:W-:Y:S01]  /*2950*/  FFMA R5, R11, R15, R10 ;  /* 0x0000000f0b057223 */ /* 0x000fe2000000000a */
[----:B------:R-:W-:Y:S06]  /*2960*/  BRA.DIV UR4, `(.L_x_19) ;  /* 0x0000001604d07947 */ /* 0x000fec000b800000 */
[----:B------:R-:W1:Y:S02]  /*2970*/  SHFL.DOWN PT, R9, R5, 0x10, 0x1f ;  /* 0x0a001f0005097f89 */ /* 0x000e6400000e0000 */
[----:B-1----:R-:W-:-:S05]  /*2980*/  FADD R11, R5, R9 ;  /* 0x00000009050b7221 */ /* 0x002fca0000000000 */
[----:B------:R-:W1:Y:S02]  /*2990*/  SHFL.DOWN PT, R9, R11, 0x8, 0x1f ;  /* 0x09001f000b097f89 */ /* 0x000e6400000e0000 */
[----:B-1----:R-:W-:-:S05]  /*29a0*/  FADD R12, R11, R9 ;  /* 0x000000090b0c7221 */ /* 0x002fca0000000000 */
[----:B------:R-:W1:Y:S02]  /*29b0*/  SHFL.DOWN PT, R9, R12, 0x4, 0x1f ;  /* 0x08801f000c097f89 */ /* 0x000e6400000e0000 */
[----:B-1----:R-:W-:-:S05]  /*29c0*/  FADD R13, R12, R9 ;  /* 0x000000090c0d7221 */ /* 0x002fca0000000000 */
[----:B------:R-:W1:Y:S02]  /*29d0*/  SHFL.DOWN PT, R9, R13, 0x2, 0x1f ;  /* 0x08401f000d097f89 */ /* 0x000e6400000e0000 */
[----:B-1----:R-:W-:-:S05]  /*29e0*/  FADD R14, R13, R9 ;  /* 0x000000090d0e7221 */ /* 0x002fca0000000000 */
[----:B------:R1:W2:Y:S02]  /*29f0*/  SHFL.DOWN PT, R9, R14, 0x1, 0x1f ;  /* 0x08201f000e097f89 */ /* 0x0002a400000e0000 */
.L_x_62:
[----:B0-----:R-:W-:Y:S01]  /*2a00*/  IADD3 R25, PT, PT, R18, R2, RZ ;  /* 0x0000000212197210 */ /* 0x001fe20007ffe0ff */
[----:B------:R-:W-:Y:S01]  /*2a10*/  BSSY.RECONVERGENT B0, `(.L_x_20) ;  /* 0x0000008000007945 */ /* 0x000fe20003800200 */
[----:B--2---:R-:W-:Y:S02]  /*2a20*/  FADD R9, R14, R9 ;  /* 0x000000090e097221 */ /* 0x004fe40000000000 */
[----:B------:R-:W-:Y:S01]  /*2a30*/  ISETP.GT.U32.AND P1, PT, R25, 0x9, PT ;  /* 0x000000091900780c */ /* 0x000fe20003f24070 */
[----:B------:R-:W-:-:S12]  /*2a40*/  @P0 BRA `(.L_x_21) ;  /* 0x0000000000100947 */ /* 0x000fd80003800000 */
.L_x_22:
[----:B------:R-:W0:Y:S02]  /*2a50*/  LDS R10, [R21] ;  /* 0x00000000150a7984 */ /* 0x000e240000000800 */
[----:B0-----:R-:W-:-:S05]  /*2a60*/  FADD R11, R9, R10 ;  /* 0x0000000a090b7221 */ /* 0x001fca0000000000 */
[----:B------:R-:W0:Y:S02]  /*2a70*/  ATOMS.CAST.SPIN P2, [R21], R10, R11 ;  /* 0x0000000a1500758d */ /* 0x000e24000184000b */
[----:B0-----:R-:W-:Y:S05]  /*2a80*/  @!P2 BRA `(.L_x_22) ;  /* 0xfffffffc00f0a947 */ /* 0x001fea000383ffff */
.L_x_21:
[----:B------:R-:W-:Y:S05]  /*2a90*/  BSYNC.RECONVERGENT B0 ;  /* 0x0000000000007941 */ /* 0x000fea0003800200 */
.L_x_20:
[----:B------:R-:W-:Y:S05]  /*2aa0*/  @P1 BRA `(.L_x_18) ;  /* 0x0000001000b41947 */ /* 0x000fea0003800000 */
[----:B------:R-:W-:-:S04]  /*2ab0*/  IADD3 R23, PT, PT, R4, R23, RZ ;  /* 0x0000001704177210 */ /* 0x000fc80007ffe0ff */
[----:B------:R-:W-:-:S05]  /*2ac0*/  LEA R9, R25, R23, 0x6 ;  /* 0x0000001719097211 */ /* 0x000fca00078e30ff */
[----:B------:R-:W-:-:S06]  /*2ad0*/  IMAD.WIDE.U32 R8, R9, 0x10, R16 ;  /* 0x0000001009087825 */ /* 0x000fcc00078e0010 */
[----:B------:R-:W2:Y:S01]  /*2ae0*/  LDG.E.128.CONSTANT R8, desc[UR8][R8.64] ;  /* 0x0000000808087981 */ /* 0x000ea2000c1e9d00 */
[----:B------:R-:W-:Y:S01]  /*2af0*/  LEA R21, R2, R21, 0x2 ;  /* 0x0000001502157211 */ /* 0x000fe200078e10ff */
[----:B------:R-:W-:Y:S01]  /*2b00*/  UMOV UR4, 0xffffffff ;  /* 0xffffffff00047882 */ /* 0x000fe20000000000 */
[----:B------:R-:W-:-:S03]  /*2b10*/  LEA R19, R4, R19, 0x4 ;  /* 0x0000001304137211 */ /* 0x000fc600078e20ff */
[----:B------:R-:W-:Y:S04]  /*2b20*/  STS [R21], RZ ;  /* 0x000000ff15007388 */ /* 0x000fe80000000800 */
[----:B-1----:R-:W2:Y:S02]  /*2b30*/  LDS.128 R12, [R19] ;  /* 0x00000000130c7984 */ /* 0x002ea40000000c00 */
[----:B--2---:R-:W-:-:S04]  /*2b40*/  FFMA R12, R8, R12, RZ ;  /* 0x0000000c080c7223 */ /* 0x004fc800000000ff */
[----:B------:R-:W-:-:S04]  /*2b50*/  FFMA R13, R9, R13, R12 ;  /* 0x0000000d090d7223 */ /* 0x000fc8000000000c */
[----:B------:R-:W-:-:S04]  /*2b60*/  FFMA R10, R10, R14, R13 ;  /* 0x0000000e0a0a7223 */ /* 0x000fc8000000000d */
[----:B------:R-:W-:Y:S01]  /*2b70*/  FFMA R5, R11, R15, R10 ;  /* 0x0000000f0b057223 */ /* 0x000fe2000000000a */
[----:B------:R-:W-:Y:S06]  /*2b80*/  BRA.DIV UR4, `(.L_x_23) ;  /* 0x0000001604c47947 */ /* 0x000fec000b800000 */
[----:B------:R-:W0:Y:S02]  /*2b90*/  SHFL.DOWN PT, R9, R5, 0x10, 0x1f ;  /* 0x0a001f0005097f89 */ /* 0x000e2400000e0000 */
[----:B0-----:R-:W-:-:S05]  /*2ba0*/  FADD R5, R5, R9 ;  /* 0x0000000905057221 */ /* 0x001fca0000000000 */
[----:B------:R-:W0:Y:S02]  /*2bb0*/  SHFL.DOWN PT, R9, R5, 0x8, 0x1f ;  /* 0x09001f0005097f89 */ /* 0x000e2400000e0000 */
[----:B0-----:R-:W-:-:S05]  /*2bc0*/  FADD R11, R5, R9 ;  /* 0x00000009050b7221 */ /* 0x001fca0000000000 */
[----:B------:R-:W0:Y:S02]  /*2bd0*/  SHFL.DOWN PT, R9, R11, 0x4, 0x1f ;  /* 0x08801f000b097f89 */ /* 0x000e2400000e0000 */
[----:B0-----:R-:W-:-:S05]  /*2be0*/  FADD R12, R11, R9 ;  /* 0x000000090b0c7221 */ /* 0x001fca0000000000 */
[----:B------:R-:W0:Y:S02]  /*2bf0*/  SHFL.DOWN PT, R9, R12, 0x2, 0x1f ;  /* 0x08401f000c097f89 */ /* 0x000e2400000e0000 */
[----:B0-----:R-:W-:-:S05]  /*2c00*/  FADD R13, R12, R9 ;  /* 0x000000090c0d7221 */ /* 0x001fca0000000000 */
[----:B------:R0:W1:Y:S02]  /*2c10*/  SHFL.DOWN PT, R9, R13, 0x1, 0x1f ;  /* 0x08201f000d097f89 */ /* 0x00006400000e0000 */
.L_x_69:
[----:B------:R-:W-:Y:S01]  /*2c20*/  IADD3 R25, PT, PT, R25, R2, RZ ;  /* 0x0000000219197210 */ /* 0x000fe20007ffe0ff */
[----:B------:R-:W-:Y:S01]  /*2c30*/  BSSY.RECONVERGENT B0, `(.L_x_24) ;  /* 0x0000008000007945 */ /* 0x000fe20003800200 */
[----:B-1----:R-:W-:Y:S02]  /*2c40*/  FADD R9, R13, R9 ;  /* 0x000000090d097221 */ /* 0x002fe40000000000 */
[----:B------:R-:W-:Y:S01]  /*2c50*/  ISETP.GT.U32.AND P1, PT, R25, 0x9, PT ;  /* 0x000000091900780c */ /* 0x000fe20003f24070 */
[----:B------:R-:W-:-:S12]  /*2c60*/  @P0 BRA `(.L_x_25) ;  /* 0x0000000000100947 */ /* 0x000fd80003800000 */
.L_x_26:
[----:B------:R-:W1:Y:S02]  /*2c70*/  LDS R10, [R21] ;  /* 0x00000000150a7984 */ /* 0x000e640000000800 */
[----:B-1----:R-:W-:-:S05]  /*2c80*/  FADD R11, R9, R10 ;  /* 0x0000000a090b7221 */ /* 0x002fca0000000000 */
[----:B------:R-:W1:Y:S02]  /*2c90*/  ATOMS.CAST.SPIN P2, [R21], R10, R11 ;  /* 0x0000000a1500758d */ /* 0x000e64000184000b */
[----:B-1----:R-:W-:Y:S05]  /*2ca0*/  @!P2 BRA `(.L_x_26) ;  /* 0xfffffffc00f0a947 */ /* 0x002fea000383ffff */
.L_x_25:
[----:B------:R-:W-:Y:S05]  /*2cb0*/  BSYNC.RECONVERGENT B0 ;  /* 0x0000000000007941 */ /* 0x000fea0003800200 */
.L_x_24:
        /* <DEDUP_REMOVED lines=9> */
[----:B0-----:R-:W2:Y:S02]  /*2d50*/  LDS.128 R12, [R19] ;  /* 0x00000000130c7984 */ /* 0x001ea40000000c00 */
        /* <DEDUP_REMOVED lines=14> */
.L_x_76:
[----:B------:R-:W-:Y:S01]  /*2e40*/  IADD3 R25, PT, PT, R25, R2, RZ ;  /* 0x0000000219197210 */ /* 0x000fe20007ffe0ff */
[----:B------:R-:W-:Y:S01]  /*2e50*/  BSSY.RECONVERGENT B0, `(.L_x_28) ;  /* 0x0000008000007945 */ /* 0x000fe20003800200 */
[----:B-1----:R-:W-:Y:S02]  /*2e60*/  FADD R9, R13, R9 ;  /* 0x000000090d097221 */ /* 0x002fe40000000000 */
[----:B------:R-:W-:Y:S01]  /*2e70*/  ISETP.GT.U32.AND P1, PT, R25, 0x9, PT ;  /* 0x000000091900780c */ /* 0x000fe20003f24070 */
[----:B------:R-:W-:-:S12]  /*2e80*/  @P0 BRA `(.L_x_29) ;  /* 0x0000000000100947 */ /* 0x000fd80003800000 */
.L_x_30:
[----:B------:R-:W1:Y:S02]  /*2e90*/  LDS R10, [R21] ;  /* 0x00000000150a7984 */ /* 0x000e640000000800 */
[----:B-1----:R-:W-:-:S05]  /*2ea0*/  FADD R11, R9, R10 ;  /* 0x0000000a090b7221 */ /* 0x002fca0000000000 */
[----:B------:R-:W1:Y:S02]  /*2eb0*/  ATOMS.CAST.SPIN P2, [R21], R10, R11 ;  /* 0x0000000a1500758d */ /* 0x000e64000184000b */
[----:B-1----:R-:W-:Y:S05]  /*2ec0*/  @!P2 BRA `(.L_x_30) ;  /* 0xfffffffc00f0a947 */ /* 0x002fea000383ffff */
.L_x_29:
[----:B------:R-:W-:Y:S05]  /*2ed0*/  BSYNC.RECONVERGENT B0 ;  /* 0x0000000000007941 */ /* 0x000fea0003800200 */
.L_x_28:
        /* <DEDUP_REMOVED lines=24> */
.L_x_83:
[----:B------:R-:W-:Y:S01]  /*3060*/  IADD3 R25, PT, PT, R25, R2, RZ ;  /* 0x0000000219197210 */ /* 0x000fe20007ffe0ff */
[----:B------:R-:W-:Y:S01]  /*3070*/  BSSY.RECONVERGENT B0, `(.L_x_32) ;  /* 0x0000008000007945 */ /* 0x000fe20003800200 */
[----:B-1----:R-:W-:Y:S02]  /*3080*/  FADD R9, R13, R9 ;  /* 0x000000090d097221 */ /* 0x002fe40000000000 */
[----:B------:R-:W-:Y:S01]  /*3090*/  ISETP.GT.U32.AND P1, PT, R25, 0x9, PT ;  /* 0x000000091900780c */ /* 0x000fe20003f24070 */
[----:B------:R-:W-:-:S12]  /*30a0*/  @P0 BRA `(.L_x_33) ;  /* 0x0000000000100947 */ /* 0x000fd80003800000 */
.L_x_34:
[----:B------:R-:W1:Y:S02]  /*30b0*/  LDS R10, [R21] ;  /* 0x00000000150a7984 */ /* 0x000e640000000800 */
[----:B-1----:R-:W-:-:S05]  /*30c0*/  FADD R11, R9, R10 ;  /* 0x0000000a090b7221 */ /* 0x002fca0000000000 */
[----:B------:R-:W1:Y:S02]  /*30d0*/  ATOMS.CAST.SPIN P2, [R21], R10, R11 ;  /* 0x0000000a1500758d */ /* 0x000e64000184000b */
[----:B-1----:R-:W-:Y:S05]  /*30e0*/  @!P2 BRA `(.L_x_34) ;  /* 0xfffffffc00f0a947 */ /* 0x002fea000383ffff */
.L_x_33:
[----:B------:R-:W-:Y:S05]  /*30f0*/  BSYNC.RECONVERGENT B0 ;  /* 0x0000000000007941 */ /* 0x000fea0003800200 */
.L_x_32:
        /* <DEDUP_REMOVED lines=24> */
.L_x_90:
[----:B------:R-:W-:Y:S01]  /*3280*/  IADD3 R25, PT, PT, R25, R2, RZ ;  /* 0x0000000219197210 */ /* 0x000fe20007ffe0ff */
[----:B------:R-:W-:Y:S01]  /*3290*/  BSSY.RECONVERGENT B0, `(.L_x_36) ;  /* 0x0000008000007945 */ /* 0x000fe20003800200 */
[----:B-1----:R-:W-:Y:S02]  /*32a0*/  FADD R9, R13, R9 ;  /* 0x000000090d097221 */ /* 0x002fe40000000000 */
[----:B------:R-:W-:Y:S01]  /*32b0*/  ISETP.GT.U32.AND P1, PT, R25, 0x9, PT ;  /* 0x000000091900780c */ /* 0x000fe20003f24070 */
[----:B------:R-:W-:-:S12]  /*32c0*/  @P0 BRA `(.L_x_37) ;  /* 0x0000000000100947 */ /* 0x000fd80003800000 */
.L_x_38:
[----:B------:R-:W1:Y:S02]  /*32d0*/  LDS R10, [R21] ;  /* 0x00000000150a7984 */ /* 0x000e640000000800 */
[----:B-1----:R-:W-:-:S05]  /*32e0*/  FADD R11, R9, R10 ;  /* 0x0000000a090b7221 */ /* 0x002fca0000000000 */
[----:B------:R-:W1:Y:S02]  /*32f0*/  ATOMS.CAST.SPIN P2, [R21], R10, R11 ;  /* 0x0000000a1500758d */ /* 0x000e64000184000b */
[----:B-1----:R-:W-:Y:S05]  /*3300*/  @!P2 BRA `(.L_x_38) ;  /* 0xfffffffc00f0a947 */ /* 0x002fea000383ffff */
.L_x_37:
[----:B------:R-:W-:Y:S05]  /*3310*/  BSYNC.RECONVERGENT B0 ;  /* 0x0000000000007941 */ /* 0x000fea0003800200 */
.L_x_36:
        /* <DEDUP_REMOVED lines=24> */
.L_x_97:
[----:B------:R-:W-:Y:S01]  /*34a0*/  IADD3 R25, PT, PT, R25, R2, RZ ;  /* 0x0000000219197210 */ /* 0x000fe20007ffe0ff */
[----:B------:R-:W-:Y:S01]  /*34b0*/  BSSY.RECONVERGENT B0, `(.L_x_40) ;  /* 0x0000008000007945 */ /* 0x000fe20003800200 */
[----:B-1----:R-:W-:Y:S02]  /*34c0*/  FADD R9, R13, R9 ;  /* 0x000000090d097221 */ /* 0x002fe40000000000 */
[----:B------:R-:W-:Y:S01]  /*34d0*/  ISETP.GT.U32.AND P1, PT, R25, 0x9, PT ;  /* 0x000000091900780c */ /* 0x000fe20003f24070 */
[----:B------:R-:W-:-:S12]  /*34e0*/  @P0 BRA `(.L_x_41) ;  /* 0x0000000000100947 */ /* 0x000fd80003800000 */
.L_x_42:
[----:B------:R-:W1:Y:S02]  /*34f0*/  LDS R10, [R21] ;  /* 0x00000000150a7984 */ /* 0x000e640000000800 */
[----:B-1----:R-:W-:-:S05]  /*3500*/  FADD R11, R9, R10 ;  /* 0x0000000a090b7221 */ /* 0x002fca0000000000 */
[----:B------:R-:W1:Y:S02]  /*3510*/  ATOMS.CAST.SPIN P2, [R21], R10, R11 ;  /* 0x0000000a1500758d */ /* 0x000e64000184000b */
[----:B-1----:R-:W-:Y:S05]  /*3520*/  @!P2 BRA `(.L_x_42) ;  /* 0xfffffffc00f0a947 */ /* 0x002fea000383ffff */
.L_x_41:
[----:B------:R-:W-:Y:S05]  /*3530*/  BSYNC.RECONVERGENT B0 ;  /* 0x0000000000007941 */ /* 0x000fea0003800200 */
.L_x_40:
        /* <DEDUP_REMOVED lines=24> */
.L_x_104:
[----:B------:R-:W-:Y:S01]  /*36c0*/  IADD3 R25, PT, PT, R25, R2, RZ ;  /* 0x0000000219197210 */ /* 0x000fe20007ffe0ff */
[----:B------:R-:W-:Y:S01]  /*36d0*/  BSSY.RECONVERGENT B0, `(.L_x_44) ;  /* 0x0000008000007945 */ /* 0x000fe20003800200 */
[----:B-1----:R-:W-:Y:S02]  /*36e0*/  FADD R9, R13, R9 ;  /* 0x000000090d097221 */ /* 0x002fe40000000000 */
[----:B------:R-:W-:Y:S01]  /*36f0*/  ISETP.GT.U32.AND P1, PT, R25, 0x9, PT ;  /* 0x000000091900780c */ /* 0x000fe20003f24070 */
[----:B------:R-:W-:-:S12]  /*3700*/  @P0 BRA `(.L_x_45) ;  /* 0x0000000000100947 */ /* 0x000fd80003800000 */
.L_x_46:
[----:B------:R-:W1:Y:S02]  /*3710*/  LDS R10, [R21] ;  /* 0x00000000150a7984 */ /* 0x000e640000000800 */
[----:B-1----:R-:W-:-:S05]  /*3720*/  FADD R11, R9, R10 ;  /* 0x0000000a090b7221 */ /* 0x002fca0000000000 */
[----:B------:R-:W1:Y:S02]  /*3730*/  ATOMS.CAST.SPIN P2, [R21], R10, R11 ;  /* 0x0000000a1500758d */ /* 0x000e64000184000b */
[----:B-1----:R-:W-:Y:S05]  /*3740*/  @!P2 BRA `(.L_x_46) ;  /* 0xfffffffc00f0a947 */ /* 0x002fea000383ffff */
.L_x_45:
[----:B------:R-:W-:Y:S05]  /*3750*/  BSYNC.RECONVERGENT B0 ;  /* 0x0000000000007941 */ /* 0x000fea0003800200 */
.L_x_44:
        /* <DEDUP_REMOVED lines=24> */
.L_x_111:
[----:B------:R-:W-:Y:S01]  /*38e0*/  IADD3 R25, PT, PT, R25, R2, RZ ;  /* 0x0000000219197210 */ /* 0x000fe20007ffe0ff */
[----:B------:R-:W-:Y:S01]  /*38f0*/  BSSY.RECONVERGENT B0, `(.L_x_48) ;  /* 0x0000008000007945 */ /* 0x000fe20003800200 */
[----:B-1----:R-:W-:Y:S02]  /*3900*/  FADD R9, R13, R9 ;  /* 0x000000090d097221 */ /* 0x002fe40000000000 */
[----:B------:R-:W-:Y:S01]  /*3910*/  ISETP.GT.U32.AND P1, PT, R25, 0x9, PT ;  /* 0x000000091900780c */ /* 0x000fe20003f24070 */
[----:B------:R-:W-:-:S12]  /*3920*/  @P0 BRA `(.L_x_49) ;  /* 0x0000000000100947 */ /* 0x000fd80003800000 */
.L_x_50:
[----:B------:R-:W1:Y:S02]  /*3930*/  LDS R10, [R21] ;  /* 0x00000000150a7984 */ /* 0x000e640000000800 */
[----:B-1----:R-:W-:-:S05]  /*3940*/  FADD R11, R9, R10 ;  /* 0x0000000a090b7221 */ /* 0x002fca0000000000 */
[----:B------:R-:W1:Y:S02]  /*3950*/  ATOMS.CAST.SPIN P2, [R21], R10, R11 ;  /* 0x0000000a1500758d */ /* 0x000e64000184000b */
[----:B-1----:R-:W-:Y:S05]  /*3960*/  @!P2 BRA `(.L_x_50) ;  /* 0xfffffffc00f0a947 */ /* 0x002fea000383ffff */
.L_x_49:
[----:B------:R-:W-:Y:S05]  /*3970*/  BSYNC.RECONVERGENT B0 ;  /* 0x0000000000007941 */ /* 0x000fea0003800200 */
.L_x_48:
        /* <DEDUP_REMOVED lines=24> */
.L_x_118:
[----:B------:R-:W-:Y:S01]  /*3b00*/  IADD3 R25, PT, PT, R25, R2, RZ ;  /* 0x0000000219197210 */ /* 0x000fe20007ffe0ff */
[----:B------:R-:W-:Y:S01]  /*3b10*/  BSSY.RECONVERGENT B0, `(.L_x_52) ;  /* 0x0000008000007945 */ /* 0x000fe20003800200 */
[----:B-1----:R-:W-:Y:S02]  /*3b20*/  FADD R9, R13, R9 ;  /* 0x000000090d097221 */ /* 0x002fe40000000000 */
[----:B------:R-:W-:Y:S01]  /*3b30*/  ISETP.GT.U32.AND P1, PT, R25, 0x9, PT ;  /* 0x000000091900780c */ /* 0x000fe20003f24070 */
[----:B------:R-:W-:-:S12]  /*3b40*/  @P0 BRA `(.L_x_53) ;  /* 0x0000000000100947 */ /* 0x000fd80003800000 */
.L_x_54:
[----:B------:R-:W1:Y:S02]  /*3b50*/  LDS R10, [R21] ;  /* 0x00000000150a7984 */ /* 0x000e640000000800 */
[----:B-1----:R-:W-:-:S05]  /*3b60*/  FADD R11, R9, R10 ;  /* 0x0000000a090b7221 */ /* 0x002fca0000000000 */
[----:B------:R-:W1:Y:S02]  /*3b70*/  ATOMS.CAST.SPIN P2, [R21], R10, R11 ;  /* 0x0000000a1500758d */ /* 0x000e64000184000b */
[----:B-1----:R-:W-:Y:S05]  /*3b80*/  @!P2 BRA `(.L_x_54) ;  /* 0xfffffffc00f0a947 */ /* 0x002fea000383ffff */
.L_x_53:
[----:B------:R-:W-:Y:S05]  /*3b90*/  BSYNC.RECONVERGENT B0 ;  /* 0x0000000000007941 */ /* 0x000fea0003800200 */
.L_x_52:
        /* <DEDUP_REMOVED lines=24> */
.L_x_125:
[----:B-1----:R-:W-:Y:S01]  /*3d20*/  FADD R9, R12, R9 ;  /* 0x000000090c097221 */ /* 0x002fe20000000000 */
[----:B------:R-:W-:Y:S06]  /*3d30*/  @P0 BRA `(.L_x_18) ;  /* 0x0000000000100947 */ /* 0x000fec0003800000 */
.L_x_56:
[----:B------:R-:W1:Y:S02]  /*3d40*/  LDS R4, [R2] ;  /* 0x0000000002047984 */ /* 0x000e640000000800 */
[----:B-1----:R-:W-:-:S05]  /*3d50*/  FADD R5, R9, R4 ;  /* 0x0000000409057221 */ /* 0x002fca0000000000 */
[----:B------:R-:W1:Y:S02]  /*3d60*/  ATOMS.CAST.SPIN P0, [R2], R4, R5 ;  /* 0x000000040200758d */ /* 0x000e640001800005 */
[----:B-1----:R-:W-:Y:S05]  /*3d70*/  @!P0 BRA `(.L_x_56) ;  /* 0xfffffffc00f08947 */ /* 0x002fea000383ffff */
.L_x_18:
[----:B------:R-:W-:Y:S05]  /*3d80*/  WARPSYNC.ALL ;  /* 0x0000000000007948 */ /* 0x000fea0003800000 */
[----:B------:R-:W2:Y:S01]  /*3d90*/  LDCU UR4, c[0x0][0x360] ;  /* 0x00006c00ff0477ac */ /* 0x000ea20008000800 */
[----:B------:R-:W-:Y:S01]  /*3da0*/  BAR.SYNC.DEFER_BLOCKING 0x0 ;  /* 0x0000000000007b1d */ /* 0x000fe20000010000 */
[----:B--2---:R-:W-:-:S05]  /*3db0*/  IMAD R0, R0, UR4, RZ ;  /* 0x0000000400007c24 */ /* 0x004fca000f8e02ff */
[----:B------:R-:W-:-:S13]  /*3dc0*/  LOP3.LUT P0, RZ, R0, R3, RZ, 0xfc, !PT ;  /* 0x0000000300ff7212 */ /* 0x000fda000780fcff */
[----:B------:R-:W-:Y:S05]  /*3dd0*/  @P0 EXIT ;  /* 0x000000000000094d */ /* 0x000fea0003800000 */
[----:B------:R-:W2:Y:S01]  /*3de0*/  S2UR UR5, SR_CgaCtaId ;  /* 0x00000000000579c3 */ /* 0x000ea20000008800 */
[----:B------:R-:W-:Y:S01]  /*3df0*/  UMOV UR4, 0x400 ;  /* 0x0000040000047882 */ /* 0x000fe20000000000 */
[----:B------:R-:W3:Y:S06]  /*3e00*/  S2R R0, SR_LANEID ;  /* 0x0000000000007919 */ /* 0x000eec0000000000 */
[----:B------:R-:W4:Y:S01]  /*3e10*/  LDC.64 R4, c[0x0][0x3b8] ;  /* 0x0000ee00ff047b82 */ /* 0x000f220000000a00 */
[----:B--2---:R-:W-:-:S09]  /*3e20*/  ULEA UR4, UR5, UR4, 0x18 ;  /* 0x0000000405047291 */ /* 0x004fd2000f8ec0ff */
[----:B01----:R-:W0:Y:S04]  /*3e30*/  LDS.128 R12, [UR4+0x6d80] ;  /* 0x006d8004ff0c7984 */ /* 0x003e280008000c00 */
[----:B------:R-:W1:Y:S01]  /*3e40*/  LDS.128 R8, [UR4+0x6d90] ;  /* 0x006d9004ff087984 */ /* 0x000e620008000c00 */
[----:B0-----:R-:W-:-:S04]  /*3e50*/  FMNMX R12, R12, -1.00000000000000000000e+09, !PT ;  /* 0xce6e6b280c0c7809 */ /* 0x001fc80007800000 */
[----:B------:R-:W-:-:S04]  /*3e60*/  FSETP.GEU.AND P0, PT, R12, R13, PT ;  /* 0x0000000d0c00720b */ /* 0x000fc80003f0e000 */
[----:B------:R-:W-:Y:S02]  /*3e70*/  FSEL R3, R13, R12, !P0 ;  /* 0x0000000c0d037208 */ /* 0x000fe40004000000 */
[----:B------:R-:W-:Y:S02]  /*3e80*/  FSET.BF.LT.AND R12, R12, R13, PT ;  /* 0x0000000d0c0c720a */ /* 0x000fe40003801000 */
[----:B------:R-:W-:-:S04]  /*3e90*/  FSETP.GEU.AND P3, PT, R3, R14, PT ;  /* 0x0000000e0300720b */ /* 0x000fc80003f6e000 */
[----:B------:R-:W-:Y:S02]  /*3ea0*/  FSEL R14, R14, R3, !P3 ;  /* 0x000000030e0e7208 */ /* 0x000fe40005800000 */
[----:B------:R-:W0:Y:S01]  /*3eb0*/  LDS.64 R2, [UR4+0x6da0] ;  /* 0x006da004ff027984 */ /* 0x000e220008000a00 */
[----:B------:R-:W-:Y:S01]  /*3ec0*/  FSEL R12, R12, 2, P3 ;  /* 0x400000000c0c7808 */ /* 0x000fe20001800000 */
[----:B------:R-:W-:Y:S01]  /*3ed0*/  VOTEU.ANY UR4, UPT, PT ;  /* 0x0000000000047886 */ /* 0x000fe200038e0100 */
[----:B------:R-:W-:Y:S01]  /*3ee0*/  FSETP.GEU.AND P4, PT, R14, R15, PT ;  /* 0x0000000f0e00720b */ /* 0x000fe20003f8e000 */
[----:B------:R-:W-:Y:S02]  /*3ef0*/  UFLO.U32 UR5, UR4 ;  /* 0x00000004000572bd */ /* 0x000fe400080e0000 */
[----:B------:R-:W-:Y:S01]  /*3f00*/  UPOPC UR4, UR4 ;  /* 0x00000004000472bf */ /* 0x000fe20008000000 */
[----:B------:R-:W-:Y:S02]  /*3f10*/  FSEL R15, R15, R14, !P4 ;  /* 0x0000000e0f0f7208 */ /* 0x000fe40006000000 */
[----:B------:R-:W-:-:S02]  /*3f20*/  FSEL R12, R12, 3, P4 ;  /* 0x404000000c0c7808 */ /* 0x000fc40002000000 */
[----:B-1----:R-:W-:-:S04]  /*3f30*/  FSETP.GEU.AND P2, PT, R15, R8, PT ;  /* 0x000000080f00720b */ /* 0x002fc80003f4e000 */
[----:B------:R-:W-:Y:S02]  /*3f40*/  FSEL R8, R8, R15, !P2 ;  /* 0x0000000f08087208 */ /* 0x000fe40005000000 */
[----:B------:R-:W-:Y:S02]  /*3f50*/  FSEL R12, R12, 4, P2 ;  /* 0x408000000c0c7808 */ /* 0x000fe40001000000 */
[----:B------:R-:W-:-:S04]  /*3f60*/  FSETP.GEU.AND P1, PT, R8, R9, PT ;  /* 0x000000090800720b */ /* 0x000fc80003f2e000 */
        /* <DEDUP_REMOVED lines=8> */
[----:B0-----:R-:W-:-:S04]  /*3ff0*/  FSETP.GEU.AND P1, PT, R11, R2, PT ;  /* 0x000000020b00720b */ /* 0x001fc80003f2e000 */
[----:B------:R-:W-:Y:S02]  /*4000*/  FSEL R2, R2, R11, !P1 ;  /* 0x0000000b02027208 */ /* 0x000fe40004800000 */
[----:B------:R-:W-:Y:S02]  /*4010*/  FSEL R12, R12, 8, P1 ;  /* 0x410000000c0c7808 */ /* 0x000fe40000800000 */
[----:B------:R-:W-:Y:S02]  /*4020*/  FSETP.GEU.AND P0, PT, R2, R3, PT ;  /* 0x000000030200720b */ /* 0x000fe40003f0e000 */
[----:B------:R-:W-:Y:S02]  /*4030*/  I2FP.F32.S32 R3, R6 ;  /* 0x0000000600037245 */ /* 0x000fe40000201400 */
[----:B------:R-:W-:Y:S02]  /*4040*/  FSEL R12, R12, 9, P0 ;  /* 0x411000000c0c7808 */ /* 0x000fe40000000000 */
[----:B---3--:R-:W-:-:S02]  /*4050*/  ISETP.EQ.U32.AND P1, PT, R0, UR5, PT ;  /* 0x0000000500007c0c */ /* 0x008fc4000bf22070 */
[----:B------:R-:W-:-:S04]  /*4060*/  FSETP.NEU.AND P0, PT, R12, R3, PT ;  /* 0x000000030c00720b */ /* 0x000fc80003f0d000 */
[----:B------:R-:W-:-:S05]  /*4070*/  SEL R0, RZ, 0x1, P0 ;  /* 0x00000001ff007807 */ /* 0x000fca0000000000 */
[----:B------:R-:W-:-:S05]  /*4080*/  IMAD R3, R0, UR4, RZ ;  /* 0x0000000400037c24 */ /* 0x000fca000f8e02ff */
[----:B----4-:R-:W-:Y:S01]  /*4090*/  @P1 REDG.E.ADD.STRONG.GPU desc[UR8][R4.64], R3 ;  /* 0x000000030400198e */ /* 0x010fe2000c12e108 */
[----:B------:R-:W-:Y:S05]  /*40a0*/  EXIT ;  /* 0x000000000000794d */ /* 0x000fea0003800000 */
.L_x_19:
[----:B------:R-:W-:Y:S01]  /*40b0*/  HFMA2 R8, -RZ, RZ, 0, 9.5367431640625e-07 ;  /* 0x00000010ff087431 */ /* 0x000fe200000001ff */
[----:B------:R-:W-:Y:S02]  /*40c0*/  MOV R7, 0x1f ;  /* 0x0000001f00077802 */ /* 0x000fe40000000f00 */
[----:B------:R-:W-:-:S07]  /*40d0*/  MOV R10, 0xffffffff ;  /* 0xffffffff000a7802 */ /* 0x000fce0000000f00 */
[----:B0-----:R-:W-:Y:S05]  /*40e0*/  WARPSYNC.COLLECTIVE R10, `(.L_x_57) ;  /* 0x000000000a087348 */ /* 0x001fea0003c00000 */
[----:B------:R1:W2:Y:S02]  /*40f0*/  SHFL.DOWN P1, R9, R5, R8, R7 ;  /* 0x0800000805097389 */ /* 0x0002a40000020007 */
[----:B012---:R-:W-:Y:S05]  /*4100*/  ENDCOLLECTIVE ;  /* 0x000000000000791b */ /* 0x007fea0003800000 */
.L_x_57:
[----:B------:R-:W-:Y:S02]  /*4110*/  HFMA2 R8, -RZ, RZ, 0, 4.76837158203125e-07 ;  /* 0x00000008ff087431 */ /* 0x000fe400000001ff */
[----:B------:R-:W-:-:S05]  /*4120*/  FADD R11, R5, R9 ;  /* 0x00000009050b7221 */ /* 0x000fca0000000000 */
[----:B------:R-:W-:-:S07]  /*4130*/  MOV R5, R11 ;  /* 0x0000000b00057202 */ /* 0x000fce0000000f00 */
[----:B------:R-:W-:Y:S05]  /*4140*/  WARPSYNC.COLLECTIVE R10, `(.L_x_58) ;  /* 0x000000000a087348 */ /* 0x000fea0003c00000 */
[----:B------:R0:W1:Y:S02]  /*4150*/  SHFL.DOWN P1, R9, R5, R8, R7 ;  /* 0x0800000805097389 */ /* 0x0000640000020007 */
[----:B01----:R-:W-:Y:S05]  /*4160*/  ENDCOLLECTIVE ;  /* 0x000000000000791b */ /* 0x003fea0003800000 */
.L_x_58:
[----:B------:R-:W-:Y:S02]  /*4170*/  HFMA2 R8, -RZ, RZ, 0, 2.384185791015625e-07 ;  /* 0x00000004ff087431 */ /* 0x000fe400000001ff */
[----:B------:R-:W-:-:S05]  /*4180*/  FADD R12, R11, R9 ;  /* 0x000000090b0c7221 */ /* 0x000fca0000000000 */
[----:B------:R-:W-:-:S07]  /*4190*/  MOV R5, R12 ;  /* 0x0000000c00057202 */ /* 0x000fce0000000f00 */
[----:B------:R-:W-:Y:S05]  /*41a0*/  WARPSYNC.COLLECTIVE R10, `(.L_x_59) ;  /* 0x000000000a087348 */ /* 0x000fea0003c00000 */
[----:B------:R0:W1:Y:S02]  /*41b0*/  SHFL.DOWN P1, R9, R5, R8, R7 ;  /* 0x0800000805097389 */ /* 0x0000640000020007 */
[----:B01----:R-:W-:Y:S05]  /*41c0*/  ENDCOLLECTIVE ;  /* 0x000000000000791b */ /* 0x003fea0003800000 */
.L_x_59:
[----:B------:R-:W-:Y:S02]  /*41d0*/  HFMA2 R8, -RZ, RZ, 0, 1.1920928955078125e-07 ;  /* 0x00000002ff087431 */ /* 0x000fe400000001ff */
[----:B------:R-:W-:-:S05]  /*41e0*/  FADD R13, R12, R9 ;  /* 0x000000090c0d7221 */ /* 0x000fca0000000000 */
[----:B------:R-:W-:-:S07]  /*41f0*/  MOV R5, R13 ;  /* 0x0000000d00057202 */ /* 0x000fce0000000f00 */
[----:B------:R-:W-:Y:S05]  /*4200*/  WARPSYNC.COLLECTIVE R10, `(.L_x_60) ;  /* 0x000000000a087348 */ /* 0x000fea0003c00000 */
[----:B------:R0:W1:Y:S02]  /*4210*/  SHFL.DOWN P1, R9, R5, R8, R7 ;  /* 0x0800000805097389 */ /* 0x0000640000020007 */
[----:B01----:R-:W-:Y:S05]  /*4220*/  ENDCOLLECTIVE ;  /* 0x000000000000791b */ /* 0x003fea0003800000 */
.L_x_60:
[----:B------:R-:W-:Y:S02]  /*4230*/  HFMA2 R8, -RZ, RZ, 0, 5.9604644775390625e-08 ;  /* 0x00000001ff087431 */ /* 0x000fe400000001ff */
[----:B------:R-:W-:-:S05]  /*4240*/  FADD R14, R13, R9 ;  /* 0x000000090d0e7221 */ /* 0x000fca0000000000 */
[----:B------:R-:W-:-:S07]  /*4250*/  MOV R5, R14 ;  /* 0x0000000e00057202 */ /* 0x000fce0000000f00 */
[----:B------:R-:W-:Y:S05]  /*4260*/  WARPSYNC.COLLECTIVE R10, `(.L_x_61) ;  /* 0x000000000a087348 */ /* 0x000fea0003c00000 */
[----:B------:R0:W1:Y:S02]  /*4270*/  SHFL.DOWN P1, R9, R5, R8, R7 ;  /* 0x0800000805097389 */ /* 0x0000640000020007 */
[----:B01----:R-:W-:Y:S05]  /*4280*/  ENDCOLLECTIVE ;  /* 0x000000000000791b */ /* 0x003fea0003800000 */
.L_x_61:
[----:B------:R-:W-:Y:S05]  /*4290*/  BRA `(.L_x_62) ;  /* 0xffffffe400d87947 */ /* 0x000fea000383ffff */
.L_x_23:
[----:B------:R-:W-:Y:S01]  /*42a0*/  HFMA2 R7, -RZ, RZ, 0, 1.847743988037109375e-06 ;  /* 0x0000001fff077431 */ /* 0x000fe200000001ff */
[----:B------:R-:W-:Y:S01]  /*42b0*/  BSSY B0, `(.L_x_63) ;  /* 0x0000006000007945 */ /* 0x000fe20003800000 */
[----:B------:R-:W-:Y:S02]  /*42c0*/  MOV R8, 0x10 ;  /* 0x0000001000087802 */ /* 0x000fe40000000f00 */
[----:B------:R-:W-:-:S07]  /*42d0*/  MOV R10, 0xffffffff ;  /* 0xffffffff000a7802 */ /* 0x000fce0000000f00 */
[----:B------:R-:W-:Y:S05]  /*42e0*/  WARPSYNC.COLLECTIVE R10, `(.L_x_64) ;  /* 0x000000000a087348 */ /* 0x000fea0003c00000 */
[----:B------:R0:W1:Y:S02]  /*42f0*/  SHFL.DOWN P1, R9, R5, R8, R7 ;  /* 0x0800000805097389 */ /* 0x0000640000020007 */
[----:B01----:R-:W-:Y:S05]  /*4300*/  ENDCOLLECTIVE ;  /* 0x000000000000791b */ /* 0x003fea0003800000 */
.L_x_64:
[----:B------:R-:W-:Y:S05]  /*4310*/  BSYNC B0 ;  /* 0x0000000000007941 */ /* 0x000fea0003800000 */
.L_x_63:
[----:B------:R-:W-:Y:S02]  /*4320*/  HFMA2 R8, -RZ, RZ, 0, 4.76837158203125e-07 ;  /* 0x00000008ff087431 */ /* 0x000fe400000001ff */
[----:B------:R-:W-:Y:S01]  /*4330*/  FADD R5, R5, R9 ;  /* 0x0000000905057221 */ /* 0x000fe20000000000 */
[----:B------:R-:W-:Y:S02]  /*4340*/  MOV R7, 0x1f ;  /* 0x0000001f00077802 */ /* 0x000fe40000000f00 */
[----:B------:R-:W-:-:S07]  /*4350*/  MOV R10, 0xffffffff ;  /* 0xffffffff000a7802 */ /* 0x000fce0000000f00 */
[----:B------:R-:W-:Y:S05]  /*4360*/  WARPSYNC.COLLECTIVE R10, `(.L_x_65) ;  /* 0x000000000a087348 */ /* 0x000fea0003c00000 */
[----:B------:R0:W1:Y:S02]  /*4370*/  SHFL.DOWN P1, R9, R5, R8, R7 ;  /* 0x0800000805097389 */ /* 0x0000640000020007 */
[----:B01----:R-:W-:Y:S05]  /*4380*/  ENDCOLLECTIVE ;  /* 0x000000000000791b */ /* 0x003fea0003800000 */
.L_x_65:
[----:B------:R-:W-:Y:S02]  /*4390*/  HFMA2 R8, -RZ, RZ, 0, 2.384185791015625e-07 ;  /* 0x00000004ff087431 */ /* 0x000fe400000001ff */
[----:B------:R-:W-:-:S05]  /*43a0*/  FADD R11, R5, R9 ;  /* 0x00000009050b7221 */ /* 0x000fca0000000000 */
[----:B------:R-:W-:-:S07]  /*43b0*/  MOV R5, R11 ;  /* 0x0000000b00057202 */ /* 0x000fce0000000f00 */
[----:B------:R-:W-:Y:S05]  /*43c0*/  WARPSYNC.COLLECTIVE R10, `(.L_x_66) ;  /* 0x000000000a087348 */ /* 0x000fea0003c00000 */
[----:B------:R0:W1:Y:S02]  /*43d0*/  SHFL.DOWN P1, R9, R5, R8, R7 ;  /* 0x0800000805097389 */ /* 0x0000640000020007 */
[----:B01----:R-:W-:Y:S05]  /*43e0*/  ENDCOLLECTIVE ;  /* 0x000000000000791b */ /* 0x003fea0003800000 */
.L_x_66:
[----:B------:R-:W-:Y:S02]  /*43f0*/  HFMA2 R8, -RZ, RZ, 0, 1.1920928955078125e-07 ;  /* 0x00000002ff087431 */ /* 0x000fe400000001ff */
[----:B------:R-:W-:-:S05]  /*4400*/  FADD R12, R11, R9 ;  /* 0x000000090b0c7221 */ /* 0x000fca0000000000 */
[----:B------:R-:W-:-:S07]  /*4410*/  MOV R5, R12 ;  /* 0x0000000c00057202 */ /* 0x000fce0000000f00 */
[----:B------:R-:W-:Y:S05]  /*4420*/  WARPSYNC.COLLECTIVE R10, `(.L_x_67) ;  /* 0x000000000a087348 */ /* 0x000fea0003c00000 */
[----:B------:R0:W1:Y:S02]  /*4430*/  SHFL.DOWN P1, R9, R5, R8, R7 ;  /* 0x0800000805097389 */ /* 0x0000640000020007 */
[----:B01----:R-:W-:Y:S05]  /*4440*/  ENDCOLLECTIVE ;  /* 0x000000000000791b */ /* 0x003fea0003800000 */
.L_x_67:
[----:B------:R-:W-:Y:S02]  /*4450*/  HFMA2 R8, -RZ, RZ, 0, 5.9604644775390625e-08 ;  /* 0x00000001ff087431 */ /* 0x000fe400000001ff */
[----:B------:R-:W-:-:S05]  /*4460*/  FADD R13, R12, R9 ;  /* 0x000000090c0d7221 */ /* 0x000fca0000000000 */
[----:B------:R-:W-:-:S07]  /*4470*/  MOV R5, R13 ;  /* 0x0000000d00057202 */ /* 0x000fce0000000f00 */
[----:B------:R-:W-:Y:S05]  /*4480*/  WARPSYNC.COLLECTIVE R10, `(.L_x_68) ;  /* 0x000000000a087348 */ /* 0x000fea0003c00000 */
[----:B------:R0:W1:Y:S02]  /*4490*/  SHFL.DOWN P1, R9, R5, R8, R7 ;  /* 0x0800000805097389 */ /* 0x0000640000020007 */
[----:B01----:R-:W-:Y:S05]  /*44a0*/  ENDCOLLECTIVE ;  /* 0x000000000000791b */ /* 0x003fea0003800000 */
.L_x_68:
[----:B------:R-:W-:Y:S05]  /*44b0*/  BRA `(.L_x_69) ;  /* 0xffffffe400d87947 */ /* 0x000fea000383ffff */
.L_x_27:
[----:B------:R-:W-:Y:S01]  /*44c0*/  HFMA2 R7, -RZ, RZ, 0, 1.847743988037109375e-06 ;  /* 0x0000001fff077431 */ /* 0x000fe200000001ff */
[----:B------:R-:W-:Y:S01]  /*44d0*/  BSSY B0, `(.L_x_70) ;  /* 0x0000006000007945 */ /* 0x000fe20003800000 */
[----:B------:R-:W-:Y:S02]  /*44e0*/  MOV R8, 0x10 ;  /* 0x0000001000087802 */ /* 0x000fe40000000f00 */
[----:B------:R-:W-:-:S07]  /*44f0*/  MOV R10, 0xffffffff ;  /* 0xffffffff000a7802 */ /* 0x000fce0000000f00 */
[----:B------:R-:W-:Y:S05]  /*4500*/  WARPSYNC.COLLECTIVE R10, `(.L_x_71) ;  /* 0x000000000a087348 */ /* 0x000fea0003c00000 */
[----:B------:R0:W1:Y:S02]  /*4510*/  SHFL.DOWN P1, R9, R5, R8, R7 ;  /* 0x0800000805097389 */ /* 0x0000640000020007 */
[----:B01----:R-:W-:Y:S05]  /*4520*/  ENDCOLLECTIVE ;  /* 0x000000000000791b */ /* 0x003fea0003800000 */
.L_x_71:
[----:B------:R-:W-:Y:S05]  /*4530*/  BSYNC B0 ;  /* 0x0000000000007941 */ /* 0x000fea0003800000 */
.L_x_70:
[----:B------:R-:W-:Y:S02]  /*4540*/  HFMA2 R8, -RZ, RZ, 0, 4.76837158203125e-07 ;  /* 0x00000008ff087431 */ /* 0x000fe400000001ff */
[----:B------:R-:W-:Y:S01]  /*4550*/  FADD R5, R5, R9 ;  /* 0x0000000905057221 */ /* 0x000fe20000000000 */
[----:B------:R-:W-:Y:S02]  /*4560*/  MOV R7, 0x1f ;  /* 0x0000001f00077802 */ /* 0x000fe40000000f00 */
[----:B------:R-:W-:-:S07]  /*4570*/  MOV R10, 0xffffffff ;  /* 0xffffffff000a7802 */ /* 0x000fce0000000f00 */
[----:B------:R-:W-:Y:S05]  /*4580*/  WARPSYNC.COLLECTIVE R10, `(.L_x_72) ;  /* 0x000000000a087348 */ /* 0x000fea0003c00000 */
[----:B------:R0:W1:Y:S02]  /*4590*/  SHFL.DOWN P1, R9, R5, R8, R7 ;  /* 0x0800000805097389 */ /* 0x0000640000020007 */
[----:B01----:R-:W-:Y:S05]  /*45a0*/  ENDCOLLECTIVE ;  /* 0x000000000000791b */ /* 0x003fea0003800000 */
.L_x_72:
[----:B------:R-:W-:Y:S02]  /*45b0*/  HFMA2 R8, -RZ, RZ, 0, 2.384185791015625e-07 ;  /* 0x00000004ff087431 */ /* 0x000fe400000001ff */
[----:B------:R-:W-:-:S05]  /*45c0*/  FADD R11, R5, R9 ;  /* 0x00000009050b7221 */ /* 0x000fca0000000000 */
[----:B------:R-:W-:-:S07]  /*45d0*/  MOV R5, R11 ;  /* 0x0000000b00057202 */ /* 0x000fce0000000f00 */
[----:B------:R-:W-:Y:S05]  /*45e0*/  WARPSYNC.COLLECTIVE R10, `(.L_x_73) ;  /* 0x000000000a087348 */ /* 0x000fea0003c00000 */
[----:B------:R0:W1:Y:S02]  /*45f0*/  SHFL.DOWN P1, R9, R5, R8, R7 ;  /* 0x0800000805097389 */ /* 0x0000640000020007 */
[----:B01----:R-:W-:Y:S05]  /*4600*/  ENDCOLLECTIVE ;  /* 0x000000000000791b */ /* 0x003fea0003800000 */
.L_x_73:
[----:B------:R-:W-:Y:S02]  /*4610*/  HFMA2 R8, -RZ, RZ, 0, 1.1920928955078125e-07 ;  /* 0x00000002ff087431 */ /* 0x000fe400000001ff */
[----:B------:R-:W-:-:S05]  /*4620*/  FADD R12, R11, R9 ;  /* 0x000000090b0c7221 */ /* 0x000fca0000000000 */
[----:B------:R-:W-:-:S07]  /*4630*/  MOV R5, R12 ;  /* 0x0000000c00057202 */ /* 0x000fce0000000f00 */
[----:B------:R-:W-:Y:S05]  /*4640*/  WARPSYNC.COLLECTIVE R10, `(.L_x_74) ;  /* 0x000000000a087348 */ /* 0x000fea0003c00000 */
[----:B------:R0:W1:Y:S02]  /*4650*/  SHFL.DOWN P1, R9, R5, R8, R7 ;  /* 0x0800000805097389 */ /* 0x0000640000020007 */
[----:B01----:R-:W-:Y:S05]  /*4660*/  ENDCOLLECTIVE ;  /* 0x000000000000791b */ /* 0x003fea0003800000 */
.L_x_74:
[----:B------:R-:W-:Y:S02]  /*4670*/  HFMA2 R8, -RZ, RZ, 0, 5.9604644775390625e-08 ;  /* 0x00000001ff087431 */ /* 0x000fe400000001ff */
[----:B------:R-:W-:-:S05]  /*4680*/  FADD R13, R12, R9 ;  /* 0x000000090c0d7221 */ /* 0x000fca0000000000 */
[----:B------:R-:W-:-:S07]  /*4690*/  MOV R5, R13 ;  /* 0x0000000d00057202 */ /* 0x000fce0000000f00 */
[----:B------:R-:W-:Y:S05]  /*46a0*/  WARPSYNC.COLLECTIVE R10, `(.L_x_75) ;  /* 0x000000000a087348 */ /* 0x000fea0003c00000 */
[----:B------:R0:W1:Y:S02]  /*46b0*/  SHFL.DOWN P1, R9, R5, R8, R7 ;  /* 0x0800000805097389 */ /* 0x0000640000020007 */
[----:B01----:R-:W-:Y:S05]  /*46c0*/  ENDCOLLECTIVE ;  /* 0x000000000000791b */ /* 0x003fea0003800000 */
.L_x_75:
[----:B------:R-:W-:Y:S05]  /*46d0*/  BRA `(.L_x_76) ;  /* 0xffffffe400d87947 */ /* 0x000fea000383ffff */
.L_x_31:
[----:B------:R-:W-:Y:S01]  /*46e0*/  HFMA2 R7, -RZ, RZ, 0, 1.847743988037109375e-06 ;  /* 0x0000001fff077431 */ /* 0x000fe200000001ff */
[----:B------:R-:W-:Y:S01]  /*46f0*/  BSSY B0, `(.L_x_77) ;  /* 0x0000006000007945 */ /* 0x000fe20003800000 */
[----:B------:R-:W-:Y:S02]  /*4700*/  MOV R8, 0x10 ;  /* 0x0000001000087802 */ /* 0x000fe40000000f00 */
[----:B------:R-:W-:-:S07]  /*4710*/  MOV R10, 0xffffffff ;  /* 0xffffffff000a7802 */ /* 0x000fce0000000f00 */
[----:B------:R-:W-:Y:S05]  /*4720*/  WARPSYNC.COLLECTIVE R10, `(.L_x_78) ;  /* 0x000000000a087348 */ /* 0x000fea0003c00000 */
[----:B------:R0:W1:Y:S02]  /*4730*/  SHFL.DOWN P1, R9, R5, R8, R7 ;  /* 0x0800000805097389 */ /* 0x0000640000020007 */
[----:B01----:R-:W-:Y:S05]  /*4740*/  ENDCOLLECTIVE ;  /* 0x000000000000791b */ /* 0x003fea0003800000 */
.L_x_78:
[----:B------:R-:W-:Y:S05]  /*4750*/  BSYNC B0 ;  /* 0x0000000000007941 */ /* 0x000fea0003800000 */
.L_x_77:
[----:B------:R-:W-:Y:S02]  /*4760*/  HFMA2 R8, -RZ, RZ, 0, 4.76837158203125e-07 ;  /* 0x00000008ff087431 */ /* 0x000fe400000001ff */
[----:B------:R-:W-:Y:S01]  /*4770*/  FADD R5, R5, R9 ;  /* 0x0000000905057221 */ /* 0x000fe20000000000 */
[----:B------:R-:W-:Y:S02]  /*4780*/  MOV R7, 0x1f ;  /* 0x0000001f00077802 */ /* 0x000fe40000000f00 */
[----:B------:R-:W-:-:S07]  /*4790*/  MOV R10, 0xffffffff ;  /* 0xffffffff000a7802 */ /* 0x000fce0000000f00 */
[----:B------:R-:W-:Y:S05]  /*47a0*/  WARPSYNC.COLLECTIVE R10, `(.L_x_79) ;  /* 0x000000000a087348 */ /* 0x000fea0003c00000 */
[----:B------:R0:W1:Y:S02]  /*47b0*/  SHFL.DOWN P1, R9, R5, R8, R7 ;  /* 0x0800000805097389 */ /* 0x0000640000020007 */
[----:B01----:R-:W-:Y:S05]  /*47c0*/  ENDCOLLECTIVE ;  /* 0x000000000000791b */ /* 0x003fea0003800000 */
.L_x_79:
[----:B------:R-:W-:Y:S02]  /*47d0*/  HFMA2 R8, -RZ, RZ, 0, 2.384185791015625e-07 ;  /* 0x00000004ff087431 */ /* 0x000fe400000001ff */
[----:B------:R-:W-:-:S05]  /*47e0*/  FADD R11, R5, R9 ;  /* 0x00000009050b7221 */ /* 0x000fca0000000000 */
[----:B------:R-:W-:-:S07]  /*47f0*/  MOV R5, R11 ;  /* 0x0000000b00057202 */ /* 0x000fce0000000f00 */
[----:B------:R-:W-:Y:S05]  /*4800*/  WARPSYNC.COLLECTIVE R10, `(.L_x_80) ;  /* 0x000000000a087348 */ /* 0x000fea0003c00000 */
[----:B------:R0:W1:Y:S02]  /*4810*/  SHFL.DOWN P1, R9, R5, R8, R7 ;  /* 0x0800000805097389 */ /* 0x0000640000020007 */
[----:B01----:R-:W-:Y:S05]  /*4820*/  ENDCOLLECTIVE ;  /* 0x000000000000791b */ /* 0x003fea0003800000 */
.L_x_80:
[----:B------:R-:W-:Y:S02]  /*4830*/  HFMA2 R8, -RZ, RZ, 0, 1.1920928955078125e-07 ;  /* 0x00000002ff087431 */ /* 0x000fe400000001ff */
[----:B------:R-:W-:-:S05]  /*4840*/  FADD R12, R11, R9 ;  /* 0x000000090b0c7221 */ /* 0x000fca0000000000 */
[----:B------:R-:W-:-:S07]  /*4850*/  MOV R5, R12 ;  /* 0x0000000c00057202 */ /* 0x000fce0000000f00 */
[----:B------:R-:W-:Y:S05]  /*4860*/  WARPSYNC.COLLECTIVE R10, `(.L_x_81) ;  /* 0x000000000a087348 */ /* 0x000fea0003c00000 */
[----:B------:R0:W1:Y:S02]  /*4870*/  SHFL.DOWN P1, R9, R5, R8, R7 ;  /* 0x0800000805097389 */ /* 0x0000640000020007 */
[----:B01----:R-:W-:Y:S05]  /*4880*/  ENDCOLLECTIVE ;  /* 0x000000000000791b */ /* 0x003fea0003800000 */
.L_x_81:
[----:B------:R-:W-:Y:S02]  /*4890*/  HFMA2 R8, -RZ, RZ, 0, 5.9604644775390625e-08 ;  /* 0x00000001ff087431 */ /* 0x000fe400000001ff */
[----:B------:R-:W-:-:S05]  /*48a0*/  FADD R13, R12, R9 ;  /* 0x000000090c0d7221 */ /* 0x000fca0000000000 */
[----:B------:R-:W-:-:S07]  /*48b0*/  MOV R5, R13 ;  /* 0x0000000d00057202 */ /* 0x000fce0000000f00 */
[----:B------:R-:W-:Y:S05]  /*48c0*/  WARPSYNC.COLLECTIVE R10, `(.L_x_82) ;  /* 0x000000000a087348 */ /* 0x000fea0003c00000 */
[----:B------:R0:W1:Y:S02]  /*48d0*/  SHFL.DOWN P1, R9, R5, R8, R7 ;  /* 0x0800000805097389 */ /* 0x0000640000020007 */
[----:B01----:R-:W-:Y:S05]  /*48e0*/  ENDCOLLECTIVE ;  /* 0x000000000000791b */ /* 0x003fea0003800000 */
.L_x_82:
[----:B------:R-:W-:Y:S05]  /*48f0*/  BRA `(.L_x_83) ;  /* 0xffffffe400d87947 */ /* 0x000fea000383ffff */
.L_x_35:
[----:B------:R-:W-:Y:S01]  /*4900*/  HFMA2 R7, -RZ, RZ, 0, 1.847743988037109375e-06 ;  /* 0x0000001fff077431 */ /* 0x000fe200000001ff */
[----:B------:R-:W-:Y:S01]  /*4910*/  BSSY B0, `(.L_x_84) ;  /* 0x0000006000007945 */ /* 0x000fe20003800000 */
[----:B------:R-:W-:Y:S02]  /*4920*/  MOV R8, 0x10 ;  /* 0x0000001000087802 */ /* 0x000fe40000000f00 */
[----:B------:R-:W-:-:S07]  /*4930*/  MOV R10, 0xffffffff ;  /* 0xffffffff000a7802 */ /* 0x000fce0000000f00 */
[----:B------:R-:W-:Y:S05]  /*4940*/  WARPSYNC.COLLECTIVE R10, `(.L_x_85) ;  /* 0x000000000a087348 */ /* 0x000fea0003c00000 */
[----:B------:R0:W1:Y:S02]  /*4950*/  SHFL.DOWN P1, R9, R5, R8, R7 ;  /* 0x0800000805097389 */ /* 0x0000640000020007 */
[----:B01----:R-:W-:Y:S05]  /*4960*/  ENDCOLLECTIVE ;  /* 0x000000000000791b */ /* 0x003fea0003800000 */
.L_x_85:
[----:B------:R-:W-:Y:S05]  /*4970*/  BSYNC B0 ;  /* 0x0000000000007941 */ /* 0x000fea0003800000 */
.L_x_84:
[----:B------:R-:W-:Y:S02]  /*4980*/  HFMA2 R8, -RZ, RZ, 0, 4.76837158203125e-07 ;  /* 0x00000008ff087431 */ /* 0x000fe400000001ff */
[----:B------:R-:W-:Y:S01]  /*4990*/  FADD R5, R5, R9 ;  /* 0x0000000905057221 */ /* 0x000fe20000000000 */
[----:B------:R-:W-:Y:S02]  /*49a0*/  MOV R7, 0x1f ;  /* 0x0000001f00077802 */ /* 0x000fe40000000f00 */
[----:B------:R-:W-:-:S07]  /*49b0*/  MOV R10, 0xffffffff ;  /* 0xffffffff000a7802 */ /* 0x000fce0000000f00 */
[----:B------:R-:W-:Y:S05]  /*49c0*/  WARPSYNC.COLLECTIVE R10, `(.L_x_86) ;  /* 0x000000000a087348 */ /* 0x000fea0003c00000 */
[----:B------:R0:W1:Y:S02]  /*49d0*/  SHFL.DOWN P1, R9, R5, R8, R7 ;  /* 0x0800000805097389 */ /* 0x0000640000020007 */
[----:B01----:R-:W-:Y:S05]  /*49e0*/  ENDCOLLECTIVE ;  /* 0x000000000000791b */ /* 0x003fea0003800000 */
.L_x_86:
[----:B------:R-:W-:Y:S02]  /*49f0*/  HFMA2 R8, -RZ, RZ, 0, 2.384185791015625e-07 ;  /* 0x00000004ff087431 */ /* 0x000fe400000001ff */
[----:B------:R-:W-:-:S05]  /*4a00*/  FADD R11, R5, R9 ;  /* 0x00000009050b7221 */ /* 0x000fca0000000000 */
[----:B------:R-:W-:-:S07]  /*4a10*/  MOV R5, R11 ;  /* 0x0000000b00057202 */ /* 0x000fce0000000f00 */
[----:B------:R-:W-:Y:S05]  /*4a20*/  WARPSYNC.COLLECTIVE R10, `(.L_x_87) ;  /* 0x000000000a087348 */ /* 0x000fea0003c00000 */
[----:B------:R0:W1:Y:S02]  /*4a30*/  SHFL.DOWN P1, R9, R5, R8, R7 ;  /* 0x0800000805097389 */ /* 0x0000640000020007 */
[----:B01----:R-:W-:Y:S05]  /*4a40*/  ENDCOLLECTIVE ;  /* 0x000000000000791b */ /* 0x003fea0003800000 */
.L_x_87:
[----:B------:R-:W-:Y:S02]  /*4a50*/  HFMA2 R8, -RZ, RZ, 0, 1.1920928955078125e-07 ;  /* 0x00000002ff087431 */ /* 0x000fe400000001ff */
[----:B------:R-:W-:-:S05]  /*4a60*/  FADD R12, R11, R9 ;  /* 0x000000090b0c7221 */ /* 0x000fca0000000000 */
[----:B------:R-:W-:-:S07]  /*4a70*/  MOV R5, R12 ;  /* 0x0000000c00057202 */ /* 0x000fce0000000f00 */
[----:B------:R-:W-:Y:S05]  /*4a80*/  WARPSYNC.COLLECTIVE R10, `(.L_x_88) ;  /* 0x000000000a087348 */ /* 0x000fea0003c00000 */
[----:B------:R0:W1:Y:S02]  /*4a90*/  SHFL.DOWN P1, R9, R5, R8, R7 ;  /* 0x0800000805097389 */ /* 0x0000640000020007 */
[----:B01----:R-:W-:Y:S05]  /*4aa0*/  ENDCOLLECTIVE ;  /* 0x000000000000791b */ /* 0x003fea0003800000 */
.L_x_88:
[----:B------:R-:W-:Y:S02]  /*4ab0*/  HFMA2 R8, -RZ, RZ, 0, 5.9604644775390625e-08 ;  /* 0x00000001ff087431 */ /* 0x000fe400000001ff */
[----:B------:R-:W-:-:S05]  /*4ac0*/  FADD R13, R12, R9 ;  /* 0x000000090c0d7221 */ /* 0x000fca0000000000 */
[----:B------:R-:W-:-:S07]  /*4ad0*/  MOV R5, R13 ;  /* 0x0000000d00057202 */ /* 0x000fce0000000f00 */
[----:B------:R-:W-:Y:S05]  /*4ae0*/  WARPSYNC.COLLECTIVE R10, `(.L_x_89) ;  /* 0x000000000a087348 */ /* 0x000fea0003c00000 */
[----:B------:R0:W1:Y:S02]  /*4af0*/  SHFL.DOWN P1, R9, R5, R8, R7 ;  /* 0x0800000805097389 */ /* 0x0000640000020007 */
[----:B01----:R-:W-:Y:S05]  /*4b00*/  ENDCOLLECTIVE ;  /* 0x000000000000791b */ /* 0x003fea0003800000 */
.L_x_89:
[----:B------:R-:W-:Y:S05]  /*4b10*/  BRA `(.L_x_90) ;  /* 0xffffffe400d87947 */ /* 0x000fea000383ffff */
.L_x_39:
[----:B------:R-:W-:Y:S01]  /*4b20*/  HFMA2 R7, -RZ, RZ, 0, 1.847743988037109375e-06 ;  /* 0x0000001fff077431 */ /* 0x000fe200000001ff */
[----:B------:R-:W-:Y:S01]  /*4b30*/  BSSY B0, `(.L_x_91) ;  /* 0x0000006000007945 */ /* 0x000fe20003800000 */
[----:B------:R-:W-:Y:S02]  /*4b40*/  MOV R8, 0x10 ;  /* 0x0000001000087802 */ /* 0x000fe40000000f00 */
[----:B------:R-:W-:-:S07]  /*4b50*/  MOV R10, 0xffffffff ;  /* 0xffffffff000a7802 */ /* 0x000fce0000000f00 */
[----:B------:R-:W-:Y:S05]  /*4b60*/  WARPSYNC.COLLECTIVE R10, `(.L_x_92) ;  /* 0x000000000a087348 */ /* 0x000fea0003c00000 */
[----:B------:R0:W1:Y:S02]  /*4b70*/  SHFL.DOWN P1, R9, R5, R8, R7 ;  /* 0x0800000805097389 */ /* 0x0000640000020007 */
[----:B01----:R-:W-:Y:S05]  /*4b80*/  ENDCOLLECTIVE ;  /* 0x000000000000791b */ /* 0x003fea0003800000 */
.L_x_92:
[----:B------:R-:W-:Y:S05]  /*4b90*/  BSYNC B0 ;  /* 0x0000000000007941 */ /* 0x000fea0003800000 */
.L_x_91:
[----:B------:R-:W-:Y:S02]  /*4ba0*/  HFMA2 R8, -RZ, RZ, 0, 4.76837158203125e-07 ;  /* 0x00000008ff087431 */ /* 0x000fe400000001ff */
[----:B------:R-:W-:Y:S01]  /*4bb0*/  FADD R5, R5, R9 ;  /* 0x0000000905057221 */ /* 0x000fe20000000000 */
[----:B------:R-:W-:Y:S02]  /*4bc0*/  MOV R7, 0x1f ;  /* 0x0000001f00077802 */ /* 0x000fe40000000f00 */
[----:B------:R-:W-:-:S07]  /*4bd0*/  MOV R10, 0xffffffff ;  /* 0xffffffff000a7802 */ /* 0x000fce0000000f00 */
[----:B------:R-:W-:Y:S05]  /*4be0*/  WARPSYNC.COLLECTIVE R10, `(.L_x_93) ;  /* 0x000000000a087348 */ /* 0x000fea0003c00000 */
[----:B------:R0:W1:Y:S02]  /*4bf0*/  SHFL.DOWN P1, R9, R5, R8, R7 ;  /* 0x0800000805097389 */ /* 0x0000640000020007 */
[----:B01----:R-:W-:Y:S05]  /*4c00*/  ENDCOLLECTIVE ;  /* 0x000000000000791b */ /* 0x003fea0003800000 */
.L_x_93:
[----:B------:R-:W-:Y:S02]  /*4c10*/  HFMA2 R8, -RZ, RZ, 0, 2.384185791015625e-07 ;  /* 0x00000004ff087431 */ /* 0x000fe400000001ff */
[----:B------:R-:W-:-:S05]  /*4c20*/  FADD R11, R5, R9 ;  /* 0x00000009050b7221 */ /* 0x000fca0000000000 */
[----:B------:R-:W-:-:S07]  /*4c30*/  MOV R5, R11 ;  /* 0x0000000b00057202 */ /* 0x000fce0000000f00 */
[----:B------:R-:W-:Y:S05]  /*4c40*/  WARPSYNC.COLLECTIVE R10, `(.L_x_94) ;  /* 0x000000000a087348 */ /* 0x000fea0003c00000 */
[----:B------:R0:W1:Y:S02]  /*4c50*/  SHFL.DOWN P1, R9, R5, R8, R7 ;  /* 0x0800000805097389 */ /* 0x0000640000020007 */
[----:B01----:R-:W-:Y:S05]  /*4c60*/  ENDCOLLECTIVE ;  /* 0x000000000000791b */ /* 0x003fea0003800000 */
.L_x_94:
[----:B------:R-:W-:Y:S02]  /*4c70*/  HFMA2 R8, -RZ, RZ, 0, 1.1920928955078125e-07 ;  /* 0x00000002ff087431 */ /* 0x000fe400000001ff */
[----:B------:R-:W-:-:S05]  /*4c80*/  FADD R12, R11, R9 ;  /* 0x000000090b0c7221 */ /* 0x000fca0000000000 */
[----:B------:R-:W-:-:S07]  /*4c90*/  MOV R5, R12 ;  /* 0x0000000c00057202 */ /* 0x000fce0000000f00 */
[----:B------:R-:W-:Y:S05]  /*4ca0*/  WARPSYNC.COLLECTIVE R10, `(.L_x_95) ;  /* 0x000000000a087348 */ /* 0x000fea0003c00000 */
[----:B------:R0:W1:Y:S02]  /*4cb0*/  SHFL.DOWN P1, R9, R5, R8, R7 ;  /* 0x0800000805097389 */ /* 0x0000640000020007 */
[----:B01----:R-:W-:Y:S05]  /*4cc0*/  ENDCOLLECTIVE ;  /* 0x000000000000791b */ /* 0x003fea0003800000 */
.L_x_95:
[----:B------:R-:W-:Y:S02]  /*4cd0*/  HFMA2 R8, -RZ, RZ, 0, 5.9604644775390625e-08 ;  /* 0x00000001ff087431 */ /* 0x000fe400000001ff */
[----:B------:R-:W-:-:S05]  /*4ce0*/  FADD R13, R12, R9 ;  /* 0x000000090c0d7221 */ /* 0x000fca0000000000 */
[----:B------:R-:W-:-:S07]  /*4cf0*/  MOV R5, R13 ;  /* 0x0000000d00057202 */ /* 0x000fce0000000f00 */
[----:B------:R-:W-:Y:S05]  /*4d00*/  WARPSYNC.COLLECTIVE R10, `(.L_x_96) ;  /* 0x000000000a087348 */ /* 0x000fea0003c00000 */
[----:B------:R0:W1:Y:S02]  /*4d10*/  SHFL.DOWN P1, R9, R5, R8, R7 ;  /* 0x0800000805097389 */ /* 0x0000640000020007 */
[----:B01----:R-:W-:Y:S05]  /*4d20*/  ENDCOLLECTIVE ;  /* 0x000000000000791b */ /* 0x003fea0003800000 */
.L_x_96:
[----:B------:R-:W-:Y:S05]  /*4d30*/  BRA `(.L_x_97) ;  /* 0xffffffe400d87947 */ /* 0x000fea000383ffff */
.L_x_43:
[----:B------:R-:W-:Y:S01]  /*4d40*/  HFMA2 R7, -RZ, RZ, 0, 1.847743988037109375e-06 ;  /* 0x0000001fff077431 */ /* 0x000fe200000001ff */
[----:B------:R-:W-:Y:S01]  /*4d50*/  BSSY B0, `(.L_x_98) ;  /* 0x0000006000007945 */ /* 0x000fe20003800000 */
[----:B------:R-:W-:Y:S02]  /*4d60*/  MOV R8, 0x10 ;  /* 0x0000001000087802 */ /* 0x000fe40000000f00 */
[----:B------:R-:W-:-:S07]  /*4d70*/  MOV R10, 0xffffffff ;  /* 0xffffffff000a7802 */ /* 0x000fce0000000f00 */
[----:B------:R-:W-:Y:S05]  /*4d80*/  WARPSYNC.COLLECTIVE R10, `(.L_x_99) ;  /* 0x000000000a087348 */ /* 0x000fea0003c00000 */
[----:B------:R0:W1:Y:S02]  /*4d90*/  SHFL.DOWN P1, R9, R5, R8, R7 ;  /* 0x0800000805097389 */ /* 0x0000640000020007 */
[----:B01----:R-:W-:Y:S05]  /*4da0*/  ENDCOLLECTIVE ;  /* 0x000000000000791b */ /* 0x003fea0003800000 */
.L_x_99:
[----:B------:R-:W-:Y:S05]  /*4db0*/  BSYNC B0 ;  /* 0x0000000000007941 */ /* 0x000fea0003800000 */
.L_x_98:
[----:B------:R-:W-:Y:S02]  /*4dc0*/  HFMA2 R8, -RZ, RZ, 0, 4.76837158203125e-07 ;  /* 0x00000008ff087431 */ /* 0x000fe400000001ff */
[----:B------:R-:W-:Y:S01]  /*4dd0*/  FADD R5, R5, R9 ;  /* 0x0000000905057221 */ /* 0x000fe20000000000 */
[----:B------:R-:W-:Y:S02]  /*4de0*/  MOV R7, 0x1f ;  /* 0x0000001f00077802 */ /* 0x000fe40000000f00 */
[----:B------:R-:W-:-:S07]  /*4df0*/  MOV R10, 0xffffffff ;  /* 0xffffffff000a7802 */ /* 0x000fce0000000f00 */
[----:B------:R-:W-:Y:S05]  /*4e00*/  WARPSYNC.COLLECTIVE R10, `(.L_x_100) ;  /* 0x000000000a087348 */ /* 0x000fea0003c00000 */
[----:B------:R0:W1:Y:S02]  /*4e10*/  SHFL.DOWN P1, R9, R5, R8, R7 ;  /* 0x0800000805097389 */ /* 0x0000640000020007 */
[----:B01----:R-:W-:Y:S05]  /*4e20*/  ENDCOLLECTIVE ;  /* 0x000000000000791b */ /* 0x003fea0003800000 */
.L_x_100:
[----:B------:R-:W-:Y:S02]  /*4e30*/  HFMA2 R8, -RZ, RZ, 0, 2.384185791015625e-07 ;  /* 0x00000004ff087431 */ /* 0x000fe400000001ff */
[----:B------:R-:W-:-:S05]  /*4e40*/  FADD R11, R5, R9 ;  /* 0x00000009050b7221 */ /* 0x000fca0000000000 */
[----:B------:R-:W-:-:S07]  /*4e50*/  MOV R5, R11 ;  /* 0x0000000b00057202 */ /* 0x000fce0000000f00 */
[----:B------:R-:W-:Y:S05]  /*4e60*/  WARPSYNC.COLLECTIVE R10, `(.L_x_101) ;  /* 0x000000000a087348 */ /* 0x000fea0003c00000 */
[----:B------:R0:W1:Y:S02]  /*4e70*/  SHFL.DOWN P1, R9, R5, R8, R7 ;  /* 0x0800000805097389 */ /* 0x0000640000020007 */
[----:B01----:R-:W-:Y:S05]  /*4e80*/  ENDCOLLECTIVE ;  /* 0x000000000000791b */ /* 0x003fea0003800000 */
.L_x_101:
[----:B------:R-:W-:Y:S02]  /*4e90*/  HFMA2 R8, -RZ, RZ, 0, 1.1920928955078125e-07 ;  /* 0x00000002ff087431 */ /* 0x000fe400000001ff */
[----:B------:R-:W-:-:S05]  /*4ea0*/  FADD R12, R11, R9 ;  /* 0x000000090b0c7221 */ /* 0x000fca0000000000 */
[----:B------:R-:W-:-:S07]  /*4eb0*/  MOV R5, R12 ;  /* 0x0000000c00057202 */ /* 0x000fce0000000f00 */
[----:B------:R-:W-:Y:S05]  /*4ec0*/  WARPSYNC.COLLECTIVE R10, `(.L_x_102) ;  /* 0x000000000a087348 */ /* 0x000fea0003c00000 */
[----:B------:R0:W1:Y:S02]  /*4ed0*/  SHFL.DOWN P1, R9, R5, R8, R7 ;  /* 0x0800000805097389 */ /* 0x0000640000020007 */
[----:B01----:R-:W-:Y:S05]  /*4ee0*/  ENDCOLLECTIVE ;  /* 0x000000000000791b */ /* 0x003fea0003800000 */
.L_x_102:
[----:B------:R-:W-:Y:S02]  /*4ef0*/  HFMA2 R8, -RZ, RZ, 0, 5.9604644775390625e-08 ;  /* 0x00000001ff087431 */ /* 0x000fe400000001ff */
[----:B------:R-:W-:-:S05]  /*4f00*/  FADD R13, R12, R9 ;  /* 0x000000090c0d7221 */ /* 0x000fca0000000000 */
[----:B------:R-:W-:-:S07]  /*4f10*/  MOV R5, R13 ;  /* 0x0000000d00057202 */ /* 0x000fce0000000f00 */
[----:B------:R-:W-:Y:S05]  /*4f20*/  WARPSYNC.COLLECTIVE R10, `(.L_x_103) ;  /* 0x000000000a087348 */ /* 0x000fea0003c00000 */
[----:B------:R0:W1:Y:S02]  /*4f30*/  SHFL.DOWN P1, R9, R5, R8, R7 ;  /* 0x0800000805097389 */ /* 0x0000640000020007 */
[----:B01----:R-:W-:Y:S05]  /*4f40*/  ENDCOLLECTIVE ;  /* 0x000000000000791b */ /* 0x003fea0003800000 */
.L_x_103:
[----:B------:R-:W-:Y:S05]  /*4f50*/  BRA `(.L_x_104) ;  /* 0xffffffe400d87947 */ /* 0x000fea000383ffff */
.L_x_47:
[----:B------:R-:W-:Y:S01]  /*4f60*/  HFMA2 R7, -RZ, RZ, 0, 1.847743988037109375e-06 ;  /* 0x0000001fff077431 */ /* 0x000fe200000001ff */
[----:B------:R-:W-:Y:S01]  /*4f70*/  BSSY B0, `(.L_x_105) ;  /* 0x0000006000007945 */ /* 0x000fe20003800000 */
[----:B------:R-:W-:Y:S02]  /*4f80*/  MOV R8, 0x10 ;  /* 0x0000001000087802 */ /* 0x000fe40000000f00 */
[----:B------:R-:W-:-:S07]  /*4f90*/  MOV R10, 0xffffffff ;  /* 0xffffffff000a7802 */ /* 0x000fce0000000f00 */
[----:B------:R-:W-:Y:S05]  /*4fa0*/  WARPSYNC.COLLECTIVE R10, `(.L_x_106) ;  /* 0x000000000a087348 */ /* 0x000fea0003c00000 */
[----:B------:R0:W1:Y:S02]  /*4fb0*/  SHFL.DOWN P1, R9, R5, R8, R7 ;  /* 0x0800000805097389 */ /* 0x0000640000020007 */
[----:B01----:R-:W-:Y:S05]  /*4fc0*/  ENDCOLLECTIVE ;  /* 0x000000000000791b */ /* 0x003fea0003800000 */
.L_x_106:
[----:B------:R-:W-:Y:S05]  /*4fd0*/  BSYNC B0 ;  /* 0x0000000000007941 */ /* 0x000fea0003800000 */
.L_x_105:
[----:B------:R-:W-:Y:S02]  /*4fe0*/  HFMA2 R8, -RZ, RZ, 0, 4.76837158203125e-07 ;  /* 0x00000008ff087431 */ /* 0x000fe400000001ff */
[----:B------:R-:W-:Y:S01]  /*4ff0*/  FADD R5, R5, R9 ;  /* 0x0000000905057221 */ /* 0x000fe20000000000 */
[----:B------:R-:W-:Y:S02]  /*5000*/  MOV R7, 0x1f ;  /* 0x0000001f00077802 */ /* 0x000fe40000000f00 */
[----:B------:R-:W-:-:S07]  /*5010*/  MOV R10, 0xffffffff ;  /* 0xffffffff000a7802 */ /* 0x000fce0000000f00 */
[----:B------:R-:W-:Y:S05]  /*5020*/  WARPSYNC.COLLECTIVE R10, `(.L_x_107) ;  /* 0x000000000a087348 */ /* 0x000fea0003c00000 */
[----:B------:R0:W1:Y:S02]  /*5030*/  SHFL.DOWN P1, R9, R5, R8, R7 ;  /* 0x0800000805097389 */ /* 0x0000640000020007 */
[----:B01----:R-:W-:Y:S05]  /*5040*/  ENDCOLLECTIVE ;  /* 0x000000000000791b */ /* 0x003fea0003800000 */
.L_x_107:
[----:B------:R-:W-:Y:S02]  /*5050*/  HFMA2 R8, -RZ, RZ, 0, 2.384185791015625e-07 ;  /* 0x00000004ff087431 */ /* 0x000fe400000001ff */
[----:B------:R-:W-:-:S05]  /*5060*/  FADD R11, R5, R9 ;  /* 0x00000009050b7221 */ /* 0x000fca0000000000 */
[----:B------:R-:W-:-:S07]  /*5070*/  MOV R5, R11 ;  /* 0x0000000b00057202 */ /* 0x000fce0000000f00 */
[----:B------:R-:W-:Y:S05]  /*5080*/  WARPSYNC.COLLECTIVE R10, `(.L_x_108) ;  /* 0x000000000a087348 */ /* 0x000fea0003c00000 */
[----:B------:R0:W1:Y:S02]  /*5090*/  SHFL.DOWN P1, R9, R5, R8, R7 ;  /* 0x0800000805097389 */ /* 0x0000640000020007 */
[----:B01----:R-:W-:Y:S05]  /*50a0*/  ENDCOLLECTIVE ;  /* 0x000000000000791b */ /* 0x003fea0003800000 */
.L_x_108:
[----:B------:R-:W-:Y:S02]  /*50b0*/  HFMA2 R8, -RZ, RZ, 0, 1.1920928955078125e-07 ;  /* 0x00000002ff087431 */ /* 0x000fe400000001ff */
[----:B------:R-:W-:-:S05]  /*50c0*/  FADD R12, R11, R9 ;  /* 0x000000090b0c7221 */ /* 0x000fca0000000000 */
[----:B------:R-:W-:-:S07]  /*50d0*/  MOV R5, R12 ;  /* 0x0000000c00057202 */ /* 0x000fce0000000f00 */
[----:B------:R-:W-:Y:S05]  /*50e0*/  WARPSYNC.COLLECTIVE R10, `(.L_x_109) ;  /* 0x000000000a087348 */ /* 0x000fea0003c00000 */
[----:B------:R0:W1:Y:S02]  /*50f0*/  SHFL.DOWN P1, R9, R5, R8, R7 ;  /* 0x0800000805097389 */ /* 0x0000640000020007 */
[----:B01----:R-:W-:Y:S05]  /*5100*/  ENDCOLLECTIVE ;  /* 0x000000000000791b */ /* 0x003fea0003800000 */
.L_x_109:
[----:B------:R-:W-:Y:S02]  /*5110*/  HFMA2 R8, -RZ, RZ, 0, 5.9604644775390625e-08 ;  /* 0x00000001ff087431 */ /* 0x000fe400000001ff */
[----:B------:R-:W-:-:S05]  /*5120*/  FADD R13, R12, R9 ;  /* 0x000000090c0d7221 */ /* 0x000fca0000000000 */
[----:B------:R-:W-:-:S07]  /*5130*/  MOV R5, R13 ;  /* 0x0000000d00057202 */ /* 0x000fce0000000f00 */
[----:B------:R-:W-:Y:S05]  /*5140*/  WARPSYNC.COLLECTIVE R10, `(.L_x_110) ;  /* 0x000000000a087348 */ /* 0x000fea0003c00000 */
[----:B------:R0:W1:Y:S02]  /*5150*/  SHFL.DOWN P1, R9, R5, R8, R7 ;  /* 0x0800000805097389 */ /* 0x0000640000020007 */
[----:B01----:R-:W-:Y:S05]  /*5160*/  ENDCOLLECTIVE ;  /* 0x000000000000791b */ /* 0x003fea0003800000 */
.L_x_110:
[----:B------:R-:W-:Y:S05]  /*5170*/  BRA `(.L_x_111) ;  /* 0xffffffe400d87947 */ /* 0x000fea000383ffff */
.L_x_51:
[----:B------:R-:W-:Y:S01]  /*5180*/  HFMA2 R7, -RZ, RZ, 0, 1.847743988037109375e-06 ;  /* 0x0000001fff077431 */ /* 0x000fe200000001ff */
[----:B------:R-:W-:Y:S01]  /*5190*/  BSSY B0, `(.L_x_112) ;  /* 0x0000006000007945 */ /* 0x000fe20003800000 */
[----:B------:R-:W-:Y:S02]  /*51a0*/  MOV R8, 0x10 ;  /* 0x0000001000087802 */ /* 0x000fe40000000f00 */
[----:B------:R-:W-:-:S07]  /*51b0*/  MOV R10, 0xffffffff ;  /* 0xffffffff000a7802 */ /* 0x000fce0000000f00 */
[----:B------:R-:W-:Y:S05]  /*51c0*/  WARPSYNC.COLLECTIVE R10, `(.L_x_113) ;  /* 0x000000000a087348 */ /* 0x000fea0003c00000 */
[----:B------:R0:W1:Y:S02]  /*51d0*/  SHFL.DOWN P1, R9, R5, R8, R7 ;  /* 0x0800000805097389 */ /* 0x0000640000020007 */
[----:B01----:R-:W-:Y:S05]  /*51e0*/  ENDCOLLECTIVE ;  /* 0x000000000000791b */ /* 0x003fea0003800000 */
.L_x_113:
[----:B------:R-:W-:Y:S05]  /*51f0*/  BSYNC B0 ;  /* 0x0000000000007941 */ /* 0x000fea0003800000 */
.L_x_112:
[----:B------:R-:W-:Y:S02]  /*5200*/  HFMA2 R8, -RZ, RZ, 0, 4.76837158203125e-07 ;  /* 0x00000008ff087431 */ /* 0x000fe400000001ff */
[----:B------:R-:W-:Y:S01]  /*5210*/  FADD R5, R5, R9 ;  /* 0x0000000905057221 */ /* 0x000fe20000000000 */
[----:B------:R-:W-:Y:S02]  /*5220*/  MOV R7, 0x1f ;  /* 0x0000001f00077802 */ /* 0x000fe40000000f00 */
[----:B------:R-:W-:-:S07]  /*5230*/  MOV R10, 0xffffffff ;  /* 0xffffffff000a7802 */ /* 0x000fce0000000f00 */
[----:B------:R-:W-:Y:S05]  /*5240*/  WARPSYNC.COLLECTIVE R10, `(.L_x_114) ;  /* 0x000000000a087348 */ /* 0x000fea0003c00000 */
[----:B------:R0:W1:Y:S02]  /*5250*/  SHFL.DOWN P1, R9, R5, R8, R7 ;  /* 0x0800000805097389 */ /* 0x0000640000020007 */
[----:B01----:R-:W-:Y:S05]  /*5260*/  ENDCOLLECTIVE ;  /* 0x000000000000791b */ /* 0x003fea0003800000 */
.L_x_114:
[----:B------:R-:W-:Y:S02]  /*5270*/  HFMA2 R8, -RZ, RZ, 0, 2.384185791015625e-07 ;  /* 0x00000004ff087431 */ /* 0x000fe400000001ff */
[----:B------:R-:W-:-:S05]  /*5280*/  FADD R11, R5, R9 ;  /* 0x00000009050b7221 */ /* 0x000fca0000000000 */
[----:B------:R-:W-:-:S07]  /*5290*/  MOV R5, R11 ;  /* 0x0000000b00057202 */ /* 0x000fce0000000f00 */
[----:B------:R-:W-:Y:S05]  /*52a0*/  WARPSYNC.COLLECTIVE R10, `(.L_x_115) ;  /* 0x000000000a087348 */ /* 0x000fea0003c00000 */
[----:B------:R0:W1:Y:S02]  /*52b0*/  SHFL.DOWN P1, R9, R5, R8, R7 ;  /* 0x0800000805097389 */ /* 0x0000640000020007 */
[----:B01----:R-:W-:Y:S05]  /*52c0*/  ENDCOLLECTIVE ;  /* 0x000000000000791b */ /* 0x003fea0003800000 */
.L_x_115:
[----:B------:R-:W-:Y:S02]  /*52d0*/  HFMA2 R8, -RZ, RZ, 0, 1.1920928955078125e-07 ;  /* 0x00000002ff087431 */ /* 0x000fe400000001ff */
[----:B------:R-:W-:-:S05]  /*52e0*/  FADD R12, R11, R9 ;  /* 0x000000090b0c7221 */ /* 0x000fca0000000000 */
[----:B------:R-:W-:-:S07]  /*52f0*/  MOV R5, R12 ;  /* 0x0000000c00057202 */ /* 0x000fce0000000f00 */
[----:B------:R-:W-:Y:S05]  /*5300*/  WARPSYNC.COLLECTIVE R10, `(.L_x_116) ;  /* 0x000000000a087348 */ /* 0x000fea0003c00000 */
[----:B------:R0:W1:Y:S02]  /*5310*/  SHFL.DOWN P1, R9, R5, R8, R7 ;  /* 0x0800000805097389 */ /* 0x0000640000020007 */
[----:B01----:R-:W-:Y:S05]  /*5320*/  ENDCOLLECTIVE ;  /* 0x000000000000791b */ /* 0x003fea0003800000 */
.L_x_116:
[----:B------:R-:W-:Y:S02]  /*5330*/  HFMA2 R8, -RZ, RZ, 0, 5.9604644775390625e-08 ;  /* 0x00000001ff087431 */ /* 0x000fe400000001ff */
[----:B------:R-:W-:-:S05]  /*5340*/  FADD R13, R12, R9 ;  /* 0x000000090c0d7221 */ /* 0x000fca0000000000 */
[----:B------:R-:W-:-:S07]  /*5350*/  MOV R5, R13 ;  /* 0x0000000d00057202 */ /* 0x000fce0000000f00 */
[----:B------:R-:W-:Y:S05]  /*5360*/  WARPSYNC.COLLECTIVE R10, `(.L_x_117) ;  /* 0x000000000a087348 */ /* 0x000fea0003c00000 */
[----:B------:R0:W1:Y:S02]  /*5370*/  SHFL.DOWN P1, R9, R5, R8, R7 ;  /* 0x0800000805097389 */ /* 0x0000640000020007 */
[----:B01----:R-:W-:Y:S05]  /*5380*/  ENDCOLLECTIVE ;  /* 0x000000000000791b */ /* 0x003fea0003800000 */
.L_x_117:
[----:B------:R-:W-:Y:S05]  /*5390*/  BRA `(.L_x_118) ;  /* 0xffffffe400d87947 */ /* 0x000fea000383ffff */
.L_x_55:
[----:B------:R-:W-:Y:S01]  /*53a0*/  HFMA2 R7, -RZ, RZ, 0, 1.847743988037109375e-06 ;  /* 0x0000001fff077431 */ /* 0x000fe200000001ff */
[----:B------:R-:W-:Y:S01]  /*53b0*/  BSSY B0, `(.L_x_119) ;  /* 0x0000006000007945 */ /* 0x000fe20003800000 */
[----:B------:R-:W-:Y:S02]  /*53c0*/  MOV R8, 0x10 ;  /* 0x0000001000087802 */ /* 0x000fe40000000f00 */
[----:B------:R-:W-:-:S07]  /*53d0*/  MOV R10, 0xffffffff ;  /* 0xffffffff000a7802 */ /* 0x000fce0000000f00 */
[----:B------:R-:W-:Y:S05]  /*53e0*/  WARPSYNC.COLLECTIVE R10, `(.L_x_120) ;  /* 0x000000000a087348 */ /* 0x000fea0003c00000 */
[----:B------:R0:W1:Y:S02]  /*53f0*/  SHFL.DOWN P1, R9, R5, R8, R7 ;  /* 0x0800000805097389 */ /* 0x0000640000020007 */
[----:B01----:R-:W-:Y:S05]  /*5400*/  ENDCOLLECTIVE ;  /* 0x000000000000791b */ /* 0x003fea0003800000 */
.L_x_120:
[----:B------:R-:W-:Y:S05]  /*5410*/  BSYNC B0 ;  /* 0x0000000000007941 */ /* 0x000fea0003800000 */
.L_x_119:
[----:B------:R-:W-:Y:S02]  /*5420*/  HFMA2 R8, -RZ, RZ, 0, 4.76837158203125e-07 ;  /* 0x00000008ff087431 */ /* 0x000fe400000001ff */
[----:B------:R-:W-:Y:S01]  /*5430*/  FADD R5, R5, R9 ;  /* 0x0000000905057221 */ /* 0x000fe20000000000 */
[----:B------:R-:W-:Y:S02]  /*5440*/  MOV R7, 0x1f ;  /* 0x0000001f00077802 */ /* 0x000fe40000000f00 */
[----:B------:R-:W-:-:S07]  /*5450*/  MOV R10, 0xffffffff ;  /* 0xffffffff000a7802 */ /* 0x000fce0000000f00 */
[----:B------:R-:W-:Y:S05]  /*5460*/  WARPSYNC.COLLECTIVE R10, `(.L_x_121) ;  /* 0x000000000a087348 */ /* 0x000fea0003c00000 */
[----:B------:R0:W1:Y:S02]  /*5470*/  SHFL.DOWN P1, R9, R5, R8, R7 ;  /* 0x0800000805097389 */ /* 0x0000640000020007 */
[----:B01----:R-:W-:Y:S05]  /*5480*/  ENDCOLLECTIVE ;  /* 0x000000000000791b */ /* 0x003fea0003800000 */
.L_x_121:
[----:B------:R-:W-:Y:S02]  /*5490*/  HFMA2 R8, -RZ, RZ, 0, 2.384185791015625e-07 ;  /* 0x00000004ff087431 */ /* 0x000fe400000001ff */
[----:B------:R-:W-:-:S05]  /*54a0*/  FADD R4, R5, R9 ;  /* 0x0000000905047221 */ /* 0x000fca0000000000 */
[----:B------:R-:W-:-:S07]  /*54b0*/  MOV R5, R4 ;  /* 0x0000000400057202 */ /* 0x000fce0000000f00 */
[----:B------:R-:W-:Y:S05]  /*54c0*/  WARPSYNC.COLLECTIVE R10, `(.L_x_122) ;  /* 0x000000000a087348 */ /* 0x000fea0003c00000 */
[----:B------:R0:W1:Y:S02]  /*54d0*/  SHFL.DOWN P1, R9, R5, R8, R7 ;  /* 0x0800000805097389 */ /* 0x0000640000020007 */
[----:B01----:R-:W-:Y:S05]  /*54e0*/  ENDCOLLECTIVE ;  /* 0x000000000000791b */ /* 0x003fea0003800000 */
.L_x_122:
[----:B------:R-:W-:Y:S02]  /*54f0*/  HFMA2 R8, -RZ, RZ, 0, 1.1920928955078125e-07 ;  /* 0x00000002ff087431 */ /* 0x000fe400000001ff */
[----:B------:R-:W-:-:S05]  /*5500*/  FADD R11, R4, R9 ;  /* 0x00000009040b7221 */ /* 0x000fca0000000000 */
[----:B------:R-:W-:-:S07]  /*5510*/  MOV R5, R11 ;  /* 0x0000000b00057202 */ /* 0x000fce0000000f00 */
[----:B------:R-:W-:Y:S05]  /*5520*/  WARPSYNC.COLLECTIVE R10, `(.L_x_123) ;  /* 0x000000000a087348 */ /* 0x000fea0003c00000 */
[----:B------:R0:W1:Y:S02]  /*5530*/  SHFL.DOWN P1, R9, R5, R8, R7 ;  /* 0x0800000805097389 */ /* 0x0000640000020007 */
[----:B01----:R-:W-:Y:S05]  /*5540*/  ENDCOLLECTIVE ;  /* 0x000000000000791b */ /* 0x003fea0003800000 */
.L_x_123:
[----:B------:R-:W-:Y:S02]  /*5550*/  HFMA2 R8, -RZ, RZ, 0, 5.9604644775390625e-08 ;  /* 0x00000001ff087431 */ /* 0x000fe400000001ff */
[----:B------:R-:W-:-:S05]  /*5560*/  FADD R12, R11, R9 ;  /* 0x000000090b0c7221 */ /* 0x000fca0000000000 */
[----:B------:R-:W-:-:S07]  /*5570*/  MOV R5, R12 ;  /* 0x0000000c00057202 */ /* 0x000fce0000000f00 */
[----:B------:R-:W-:Y:S05]  /*5580*/  WARPSYNC.COLLECTIVE R10, `(.L_x_124) ;  /* 0x000000000a087348 */ /* 0x000fea0003c00000 */
[----:B------:R0:W1:Y:S02]  /*5590*/  SHFL.DOWN P1, R9, R5, R8, R7 ;  /* 0x0800000805097389 */ /* 0x0000640000020007 */
[----:B01----:R-:W-:Y:S05]  /*55a0*/  ENDCOLLECTIVE ;  /* 0x000000000000791b */ /* 0x003fea0003800000 */
.L_x_124:
[----:B------:R-:W-:Y:S05]  /*55b0*/  BRA `(.L_x_125) ;  /* 0xffffffe400d87947 */ /* 0x000fea000383ffff */
.L_x_126:
[----:B------:R-:W-:-:S00]  /*55c0*/  BRA `(.L_x_126) ;  /* 0xfffffffc00fc7947 */ /* 0x000fc0000383ffff */
[----:B------:R-:W-:-:S00]  /*55d0*/  NOP ;  /* 0x0000000000007918 */ /* 0x000fc00000000000 */
        /* <DEDUP_REMOVED lines=10> */
.L_x_131:


//--------------------- .text._Z6reducePiS_S_i    --------------------------
	.section	.text._Z6reducePiS_S_i,"ax",@progbits
	.align	128
        .global         _Z6reducePiS_S_i
        .type           _Z6reducePiS_S_i,@function
        .size           _Z6reducePiS_S_i,(.L_x_132 - _Z6reducePiS_S_i)
        .other          _Z6reducePiS_S_i,@"STO_CUDA_ENTRY STV_DEFAULT"
_Z6reducePiS_S_i:
.text._Z6reducePiS_S_i:
[----:B------:R-:W-:Y:S01]  /*0000*/  LDC R1, c[0x0][0x37c] ;  /* 0x0000df00ff017b82 */ /* 0x000fe20000000800 */
[----:B------:R-:W0:Y:S01]  /*0010*/  S2R R0, SR_CTAID.X ;  /* 0x0000000000007919 */ /* 0x000e220000002500 */
[----:B------:R-:W0:Y:S06]  /*0020*/  LDCU UR4, c[0x0][0x360] ;  /* 0x00006c00ff0477ac */ /* 0x000e2c0008000800 */
[----:B------:R-:W1:Y:S01]  /*0030*/  LDC.64 R4, c[0x0][0x380] ;  /* 0x0000e000ff047b82 */ /* 0x000e620000000a00 */
[----:B------:R-:W2:Y:S01]  /*0040*/  S2R R2, SR_TID.X ;  /* 0x0000000000027919 */ /* 0x000ea20000002100 */
[----:B------:R-:W3:Y:S01]  /*0050*/  LDCU UR5, c[0x0][0x398] ;  /* 0x00007300ff0577ac */ /* 0x000ee20008000800 */
[----:B------:R-:W4:Y:S05]  /*0060*/  LDCU.64 UR6, c[0x0][0x358] ;  /* 0x00006b00ff0677ac */ /* 0x000f2a0008000a00 */
[----:B------:R-:W5:Y:S08]  /*0070*/  LDC.64 R6, c[0x0][0x388] ;  /* 0x0000e200ff067b82 */ /* 0x000f700000000a00 */
[----:B------:R-:W4:Y:S08]  /*0080*/  LDC.64 R8, c[0x0][0x380] ;  /* 0x0000e000ff087b82 */ /* 0x000f300000000a00 */
[----:B------:R-:W4:Y:S01]  /*0090*/  LDC.64 R10, c[0x0][0x388] ;  /* 0x0000e200ff0a7b82 */ /* 0x000f220000000a00 */
[----:B0-----:R-:W-:-:S05]  /*00a0*/  IMAD R3, R0, UR4, RZ ;  /* 0x0000000400037c24 */ /* 0x001fca000f8e02ff */
[----:B--2---:R-:W-:-:S04]  /*00b0*/  LEA R3, R3, R2, 0x1 ;  /* 0x0000000203037211 */ /* 0x004fc800078e08ff */
[----:B---3--:R-:W-:-:S13]  /*00c0*/  ISETP.GE.U32.AND P1, PT, R3, UR5, PT ;  /* 0x0000000503007c0c */ /* 0x008fda000bf26070 */
[----:B-1----:R-:W-:-:S04]  /*00d0*/  @!P1 IMAD.WIDE.U32 R4, R3, 0x4, R4 ;  /* 0x0000000403049825 */ /* 0x002fc800078e0004 */
[----:B-----5:R-:W-:Y:S02]  /*00e0*/  @!P1 IMAD.WIDE.U32 R6, R3, 0x4, R6 ;  /* 0x0000000403069825 */ /* 0x020fe400078e0006 */
[----:B----4-:R-:W2:Y:S04]  /*00f0*/  @!P1 LDG.E R4, desc[UR6][R4.64] ;  /* 0x0000000604049981 */ /* 0x010ea8000c1e1900 */
[----:B------:R-:W2:Y:S01]  /*0100*/  @!P1 LDG.E R7, desc[UR6][R6.64] ;  /* 0x0000000606079981 */ /* 0x000ea2000c1e1900 */
[----:B------:R-:W-:-:S05]  /*0110*/  MOV R12, UR4 ;  /* 0x00000004000c7c02 */ /* 0x000fca0008000f00 */
[----:B------:R-:W-:-:S05]  /*0120*/  IMAD.IADD R3, R3, 0x1, R12 ;  /* 0x0000000103037824 */ /* 0x000fca00078e020c */
[----:B------:R-:W-:-:S13]  /*0130*/  ISETP.GE.U32.AND P0, PT, R3, UR5, PT ;  /* 0x0000000503007c0c */ /* 0x000fda000bf06070 */
[----:B------:R-:W-:-:S04]  /*0140*/  @!P0 IMAD.WIDE.U32 R8, R3, 0x4, R8 ;  /* 0x0000000403088825 */ /* 0x000fc800078e0008 */
[----:B------:R-:W-:Y:S02]  /*0150*/  @!P0 IMAD.WIDE.U32 R10, R3, 0x4, R10 ;  /* 0x00000004030a8825 */ /* 0x000fe400078e000a */
[----:B------:R-:W3:Y:S04]  /*0160*/  @!P0 LDG.E R8, desc[UR6][R8.64] ;  /* 0x0000000608088981 */ /* 0x000ee8000c1e1900 */
[----:B------:R-:W3:Y:S01]  /*0170*/  @!P0 LDG.E R11, desc[UR6][R10.64] ;  /* 0x000000060a0b8981 */ /* 0x000ee2000c1e1900 */
[----:B------:R-:W0:Y:S01]  /*0180*/  S2UR UR5, SR_CgaCtaId ;  /* 0x00000000000579c3 */ /* 0x000e220000008800 */
[----:B------:R-:W-:Y:S02]  /*0190*/  UMOV UR4, 0x400 ;  /* 0x0000040000047882 */ /* 0x000fe40000000000 */
[----:B0-----:R-:W-:-:S06]  /*01a0*/  ULEA UR4, UR5, UR4, 0x18 ;  /* 0x0000000405047291 */ /* 0x001fcc000f8ec0ff */
[----:B------:R-:W-:Y:S02]  /*01b0*/  LEA R3, R2, UR4, 0x2 ;  /* 0x0000000402037c11 */ /* 0x000fe4000f8e10ff */
[----:B--2---:R-:W-:-:S04]  /*01c0*/  @!P1 ISETP.NE.AND P2, PT, R4, R7, PT ;  /* 0x000000070400920c */ /* 0x004fc80003f45270 */
[----:B------:R-:W-:Y:S02]  /*01d0*/  @!P1 FSEL R4, RZ, 1, P2 ;  /* 0x3f800000ff049808 */ /* 0x000fe40001000000 */
[----:B------:R-:W-:-:S03]  /*01e0*/  ISETP.GE.U32.AND P2, PT, R12, 0x42, PT ;  /* 0x000000420c00780c */ /* 0x000fc60003f46070 */
[----:B------:R-:W-:Y:S04]  /*01f0*/  @!P1 STS [R3], R4 ;  /* 0x0000000403009388 */ /* 0x000fe80000000800 */
[----:B------:R-:W0:Y:S01]  /*0200*/  @!P0 LDS R6, [R3] ;  /* 0x0000000003068984 */ /* 0x000e220000000800 */
[----:B---3--:R-:W-:-:S04]  /*0210*/  @!P0 ISETP.NE.AND P1, PT, R8, R11, PT ;  /* 0x0000000b0800820c */ /* 0x008fc80003f25270 */
[----:B------:R-:W-:Y:S02]  /*0220*/  @!P0 FSEL R5, RZ, 1, P1 ;  /* 0x3f800000ff058808 */ /* 0x000fe40000800000 */
[----:B------:R-:W-:-:S03]  /*0230*/  ISETP.GT.U32.AND P1, PT, R2, 0x1f, PT ;  /* 0x0000001f0200780c */ /* 0x000fc60003f24070 */
[----:B0-----:R-:W-:-:S05]  /*0240*/  @!P0 FADD R6, R5, R6 ;  /* 0x0000000605068221 */ /* 0x001fca0000000000 */
[----:B------:R0:W-:Y:S01]  /*0250*/  @!P0 STS [R3], R6 ;  /* 0x0000000603008388 */ /* 0x0001e20000000800 */
[----:B------:R-:W-:Y:S06]  /*0260*/  BAR.SYNC.DEFER_BLOCKING 0x0 ;  /* 0x0000000000007b1d */ /* 0x000fec0000010000 */
[----:B------:R-:W-:Y:S05]  /*0270*/  @!P2 BRA `(.L_x_127) ;  /* 0x00000000002ca947 */ /* 0x000fea0003800000 */
.L_x_128:
[----:B------:R-:W-:-:S04]  /*0280*/  SHF.R.U32.HI R7, RZ, 0x1, R12 ;  /* 0x00000001ff077819 */ /* 0x000fc8000001160c */
[----:B------:R-:W-:-:S13]  /*0290*/  ISETP.GE.U32.AND P0, PT, R2, R7, PT ;  /* 0x000000070200720c */ /* 0x000fda0003f06070 */
[----:B------:R-:W-:Y:S01]  /*02a0*/  @!P0 LEA R4, R7, R3, 0x2 ;  /* 0x0000000307048211 */ /* 0x000fe200078e10ff */
[----:B------:R-:W-:Y:S05]  /*02b0*/  @!P0 LDS R5, [R3] ;  /* 0x0000000003058984 */ /* 0x000fea0000000800 */
[----:B------:R-:W0:Y:S02]  /*02c0*/  @!P0 LDS R4, [R4] ;  /* 0x0000000004048984 */ /* 0x000e240000000800 */
[----:B0-----:R-:W-:-:S05]  /*02d0*/  @!P0 FADD R6, R4, R5 ;  /* 0x0000000504068221 */ /* 0x001fca0000000000 */
[----:B------:R1:W-:Y:S01]  /*02e0*/  @!P0 STS [R3], R6 ;  /* 0x0000000603008388 */ /* 0x0003e20000000800 */
[----:B------:R-:W-:Y:S01]  /*02f0*/  BAR.SYNC.DEFER_BLOCKING 0x0 ;  /* 0x0000000000007b1d */ /* 0x000fe20000010000 */
[----:B------:R-:W-:Y:S01]  /*0300*/  ISETP.GT.U32.AND P0, PT, R12, 0x83, PT ;  /* 0x000000830c00780c */ /* 0x000fe20003f04070 */
[----:B------:R-:W-:-:S12]  /*0310*/  IMAD.MOV.U32 R12, RZ, RZ, R7 ;  /* 0x000000ffff0c7224 */ /* 0x000fd800078e0007 */
[----:B-1----:R-:W-:Y:S05]  /*0320*/  @P0 BRA `(.L_x_128) ;  /* 0xfffffffc00d40947 */ /* 0x002fea000383ffff */
.L_x_127:
[----:B------:R-:W-:Y:S05]  /*0330*/  @P1 EXIT ;  /* 0x000000000000194d */ /* 0x000fea0003800000 */
[----:B------:R-:W-:Y:S01]  /*0340*/  LDS R4, [R3+0x80] ;  /* 0x0000800003047984 */ /* 0x000fe20000000800 */
[----:B------:R-:W-:-:S03]  /*0350*/  ISETP.NE.AND P0, PT, R2, RZ, PT ;  /* 0x000000ff0200720c */ /* 0x000fc60003f05270 */
[----:B------:R-:W1:Y:S02]  /*0360*/  LDS R5, [R3] ;  /* 0x0000000003057984 */ /* 0x000e640000000800 */
[----:B-1----:R-:W-:-:S05]  /*0370*/  FADD R4, R4, R5 ;  /* 0x0000000504047221 */ /* 0x002fca0000000000 */
[----:B------:R-:W-:Y:S04]  /*0380*/  STS [R3], R4 ;  /* 0x0000000403007388 */ /* 0x000fe80000000800 */
[----:B------:R-:W-:Y:S04]  /*0390*/  LDS R5, [R3+0x40] ;  /* 0x0000400003057984 */ /* 0x000fe80000000800 */
[----:B0-----:R-:W0:Y:S02]  /*03a0*/  LDS R6, [R3] ;  /* 0x0000000003067984 */ /* 0x001e240000000800 */
[----:B0-----:R-:W-:-:S05]  /*03b0*/  FADD R6, R5, R6 ;  /* 0x0000000605067221 */ /* 0x001fca0000000000 */
[----:B------:R-:W-:Y:S04]  /*03c0*/  STS [R3], R6 ;  /* 0x0000000603007388 */ /* 0x000fe80000000800 */
[----:B------:R-:W-:Y:S04]  /*03d0*/  LDS R5, [R3+0x20] ;  /* 0x0000200003057984 */ /* 0x000fe80000000800 */
[----:B------:R-:W0:Y:S02]  /*03e0*/  LDS R8, [R3] ;  /* 0x0000000003087984 */ /* 0x000e240000000800 */
        /* <DEDUP_REMOVED lines=13> */
[----:B------:R0:W-:Y:S01]  /*04c0*/  STS [R3], R6 ;  /* 0x0000000603007388 */ /* 0x0001e20000000800 */
[----:B------:R-:W-:Y:S05]  /*04d0*/  @P0 EXIT ;  /* 0x000000000000094d */ /* 0x000fea0003800000 */
[----:B------:R-:W1:Y:S01]  /*04e0*/  S2UR UR5, SR_CgaCtaId ;  /* 0x00000000000579c3 */ /* 0x000e620000008800 */
[----:B------:R-:W-:-:S07]  /*04f0*/  UMOV UR4, 0x400 ;  /* 0x0000040000047882 */ /* 0x000fce0000000000 */
[----:B0-----:R-:W0:Y:S01]  /*0500*/  LDC.64 R2, c[0x0][0x390] ;  /* 0x0000e400ff027b82 */ /* 0x001e220000000a00 */
[----:B-1----:R-:W-:Y:S01]  /*0510*/  ULEA UR4, UR5, UR4, 0x18 ;  /* 0x0000000405047291 */ /* 0x002fe2000f8ec0ff */
[----:B0-----:R-:W-:-:S08]  /*0520*/  IMAD.WIDE.U32 R2, R0, 0x4, R2 ;  /* 0x0000000400027825 */ /* 0x001fd000078e0002 */
[----:B------:R-:W0:Y:S02]  /*0530*/  LDS R4, [UR4] ;  /* 0x00000004ff047984 */ /* 0x000e240008000800 */
[----:B0-----:R-:W0:Y:S02]  /*0540*/  F2I.TRUNC.NTZ R5, R4 ;  /* 0x0000000400057305 */ /* 0x001e24000020f100 */
[----:B0-----:R-:W-:Y:S01]  /*0550*/  STG.E desc[UR6][R2.64], R5 ;  /* 0x0000000502007986 */ /* 0x001fe2000c101906 */
[----:B------:R-:W-:Y:S05]  /*0560*/  EXIT ;  /* 0x000000000000794d */ /* 0x000fea0003800000 */
.L_x_129:
        /* <DEDUP_REMOVED lines=9> */
.L_x_132:


//--------------------- .text._Z10add_arraysPiS_S_i --------------------------
	.section	.text._Z10add_arraysPiS_S_i,"ax",@progbits
	.align	128
        .global         _Z10add_arraysPiS_S_i
        .type           _Z10add_arraysPiS_S_i,@function
        .size           _Z10add_arraysPiS_S_i,(.L_x_133 - _Z10add_arraysPiS_S_i)
        .other          _Z10add_arraysPiS_S_i,@"STO_CUDA_ENTRY STV_DEFAULT"
_Z10add_arraysPiS_S_i:
.text._Z10add_arraysPiS_S_i:
[----:B------:R-:W-:Y:S01]  /*0000*/  LDC R1, c[0x0][0x37c] ;  /* 0x0000df00ff017b82 */ /* 0x000fe20000000800 */
[----:B------:R-:W0:Y:S07]  /*0010*/  S2R R9, SR_TID.X ;  /* 0x0000000000097919 */ /* 0x000e2e0000002100 */
[----:B------:R-:W0:Y:S01]  /*0020*/  S2UR UR4, SR_CTAID.X ;  /* 0x00000000000479c3 */ /* 0x000e220000002500 */
[----:B------:R-:W1:Y:S07]  /*0030*/  LDCU UR5, c[0x0][0x398] ;  /* 0x00007300ff0577ac */ /* 0x000e6e0008000800 */
[----:B------:R-:W0:Y:S02]  /*0040*/  LDC R0, c[0x0][0x360] ;  /* 0x0000d800ff007b82 */ /* 0x000e240000000800 */
[----:B0-----:R-:W-:-:S05]  /*0050*/  IMAD R9, R0, UR4, R9 ;  /* 0x0000000400097c24 */ /* 0x001fca000f8e0209 */
[----:B-1----:R-:W-:-:S13]  /*0060*/  ISETP.GE.AND P0, PT, R9, UR5, PT ;  /* 0x0000000509007c0c */ /* 0x002fda000bf06270 */
[----:B------:R-:W-:Y:S05]  /*0070*/  @P0 EXIT ;  /* 0x000000000000094d */ /* 0x000fea0003800000 */
[----:B------:R-:W0:Y:S01]  /*0080*/  LDC.64 R2, c[0x0][0x380] ;  /* 0x0000e000ff027b82 */ /* 0x000e220000000a00 */
[----:B------:R-:W1:Y:S07]  /*0090*/  LDCU.64 UR4, c[0x0][0x358] ;  /* 0x00006b00ff0477ac */ /* 0x000e6e0008000a00 */
[----:B------:R-:W2:Y:S08]  /*00a0*/  LDC.64 R4, c[0x0][0x388] ;  /* 0x0000e200ff047b82 */ /* 0x000eb00000000a00 */
[----:B------:R-:W3:Y:S01]  /*00b0*/  LDC.64 R6, c[0x0][0x390] ;  /* 0x0000e400ff067b82 */ /* 0x000ee20000000a00 */
[----:B0-----:R-:W-:-:S06]  /*00c0*/  IMAD.WIDE R2, R9, 0x4, R2 ;  /* 0x0000000409027825 */ /* 0x001fcc00078e0202 */
[----:B-1----:R-:W4:Y:S01]  /*00d0*/  LDG.E R2, desc[UR4][R2.64] ;  /* 0x0000000402027981 */ /* 0x002f22000c1e1900 */
[----:B--2---:R-:W-:-:S06]  /*00e0*/  IMAD.WIDE R4, R9, 0x4, R4 ;  /* 0x0000000409047825 */ /* 0x004fcc00078e0204 */
[----:B------:R-:W4:Y:S01]  /*00f0*/  LDG.E R5, desc[UR4][R4.64] ;  /* 0x0000000404057981 */ /* 0x000f22000c1e1900 */
[----:B---3--:R-:W-:Y:S01]  /*0100*/  IMAD.WIDE R6, R9, 0x4, R6 ;  /* 0x0000000409067825 */ /* 0x008fe200078e0206 */
[----:B----4-:R-:W-:-:S05]  /*0110*/  IADD3 R9, PT, PT, R2, R5, RZ ;  /* 0x0000000502097210 */ /* 0x010fca0007ffe0ff */
[----:B------:R-:W-:Y:S01]  /*0120*/  STG.E desc[UR4][R6.64], R9 ;  /* 0x0000000906007986 */ /* 0x000fe2000c101904 */
[----:B------:R-:W-:Y:S05]  /*0130*/  EXIT ;  /* 0x000000000000794d */ /* 0x000fea0003800000 */
.L_x_130:
        /* <DEDUP_REMOVED lines=12> */
.L_x_133:


//--------------------- .nv.shared._Z17_lenet_fusion_newILi250EEvPfPKfS2_S2_S2_S0_PiS3_i --------------------------
	.section	.nv.shared._Z17_lenet_fusion_newILi250EEvPfPKfS2_S2_S2_S0_PiS3_i,"aw",@nobits
	.sectionflags	@""
	.align	4
.nv.shared._Z17_lenet_fusion_newILi250EEvPfPKfS2_S2_S2_S0_PiS3_i:
	.zero		29096


//--------------------- .nv.shared.reserved.0     --------------------------
	.section	.nv.shared.reserved.0,"aw",@nobits
	.weak		__nv_reservedSMEM_offset_0_alias
	.size		__nv_reservedSMEM_offset_0_alias, 0, 64
	.other		__nv_reservedSMEM_offset_0_alias,@"STO_CUDA_RESERVED_SHARED STV_DEFAULT"
__nv_reservedSMEM_offset_0_alias:
	.zero		0
	.zero		64


//--------------------- .nv.shared._Z6reducePiS_S_i --------------------------
	.section	.nv.shared._Z6reducePiS_S_i,"aw",@nobits
	.sectionflags	@""
	.align	4
.nv.shared._Z6reducePiS_S_i:
	.zero		2048


//--------------------- .nv.constant0._Z17_lenet_fusion_newILi250EEvPfPKfS2_S2_S2_S0_PiS3_i --------------------------
	.section	.nv.constant0._Z17_lenet_fusion_newILi250EEvPfPKfS2_S2_S2_S0_PiS3_i,"a",@progbits
	.sectionflags	@""
	.align	4
.nv.constant0._Z17_lenet_fusion_newILi250EEvPfPKfS2_S2_S2_S0_PiS3_i:
	.zero		964


//--------------------- .nv.constant0._Z6reducePiS_S_i --------------------------
	.section	.nv.constant0._Z6reducePiS_S_i,"a",@progbits
	.sectionflags	@""
	.align	4
.nv.constant0._Z6reducePiS_S_i:
	.zero		924


//--------------------- .nv.constant0._Z10add_arraysPiS_S_i --------------------------
	.section	.nv.constant0._Z10add_arraysPiS_S_i,"a",@progbits
	.sectionflags	@""
	.align	4
.nv.constant0._Z10add_arraysPiS_S_i:
	.zero		924


//--------------------- SYMBOLS --------------------------

	.type		.nv.reservedSmem.offset0,@object
	.size		.nv.reservedSmem.offset0,0x4
	.type		.nv.reservedSmem.cap,@object
	.size		.nv.reservedSmem.cap,0x4
